//
// Generated by NVIDIA NVVM Compiler
//
// Compiler Build ID: CL-36424714
// Cuda compilation tools, release 13.0, V13.0.88
// Based on NVVM 20.0.0
//

.version 9.0
.target sm_100
.address_size 64

	// .globl	_Z5kmeaniPdS_iiiPiS0_
.func  (.param .b64 func_retval0) __internal_accurate_pow
(
	.param .b64 __internal_accurate_pow_param_0
)
;

.visible .entry _Z5kmeaniPdS_iiiPiS0_(
	.param .u32 _Z5kmeaniPdS_iiiPiS0__param_0,
	.param .u64 .ptr .align 1 _Z5kmeaniPdS_iiiPiS0__param_1,
	.param .u64 .ptr .align 1 _Z5kmeaniPdS_iiiPiS0__param_2,
	.param .u32 _Z5kmeaniPdS_iiiPiS0__param_3,
	.param .u32 _Z5kmeaniPdS_iiiPiS0__param_4,
	.param .u32 _Z5kmeaniPdS_iiiPiS0__param_5,
	.param .u64 .ptr .align 1 _Z5kmeaniPdS_iiiPiS0__param_6,
	.param .u64 .ptr .align 1 _Z5kmeaniPdS_iiiPiS0__param_7
)
{
	.reg .pred 	%p<163>;
	.reg .b32 	%r<196>;
	.reg .b64 	%rd<50>;
	.reg .b64 	%fd<298>;

	ld.param.u32 	%r41, [_Z5kmeaniPdS_iiiPiS0__param_0];
	ld.param.u64 	%rd19, [_Z5kmeaniPdS_iiiPiS0__param_1];
	ld.param.u64 	%rd20, [_Z5kmeaniPdS_iiiPiS0__param_2];
	ld.param.u32 	%r42, [_Z5kmeaniPdS_iiiPiS0__param_3];
	ld.param.u32 	%r39, [_Z5kmeaniPdS_iiiPiS0__param_4];
	ld.param.u32 	%r40, [_Z5kmeaniPdS_iiiPiS0__param_5];
	cvta.to.global.u64 	%rd1, %rd20;
	cvta.to.global.u64 	%rd2, %rd19;
	mov.u32 	%r43, %ctaid.x;
	mov.u32 	%r44, %ntid.x;
	mov.u32 	%r45, %tid.x;
	mad.lo.s32 	%r46, %r43, %r44, %r45;
	add.s32 	%r1, %r46, %r41;
	setp.ge.s32 	%p2, %r1, %r42;
	@%p2 bra 	$L__BB0_96;
	setp.lt.s32 	%p3, %r40, 1;
	@%p3 bra 	$L__BB0_95;
	mul.lo.s32 	%r48, %r39, %r1;
	cvt.s64.s32 	%rd3, %r48;
	setp.lt.s32 	%p4, %r39, 1;
	mov.f64 	%fd111, 0d4000000000000000;
	{
	.reg .b32 %temp; 
	mov.b64 	{%temp, %r2}, %fd111;
	}
	and.b32  	%r3, %r2, 2146435072;
	setp.eq.s32 	%p5, %r3, 1062207488;
	setp.lt.s32 	%p6, %r2, 0;
	selp.b32 	%r4, 0, 2146435072, %p6;
	and.b32  	%r49, %r2, 2147483647;
	setp.ne.s32 	%p7, %r49, 1071644672;
	and.pred  	%p1, %p5, %p7;
	or.b32  	%r5, %r4, -2147483648;
	@%p4 bra 	$L__BB0_92;
	and.b32  	%r6, %r39, 3;
	and.b32  	%r7, %r39, 2147483644;
	neg.s32 	%r8, %r7;
	mov.b32 	%r187, 0;
$L__BB0_4:
	setp.eq.s32 	%p10, %r187, 0;
	@%p10 bra 	$L__BB0_48;
	setp.lt.u32 	%p11, %r39, 4;
	mul.lo.s32 	%r11, %r187, %r39;
	mov.f64 	%fd285, 0d0000000000000000;
	mov.b32 	%r190, 0;
	@%p11 bra 	$L__BB0_28;
	shl.b64 	%rd21, %rd3, 3;
	add.s64 	%rd22, %rd21, %rd2;
	add.s64 	%rd49, %rd22, 16;
	mul.wide.u32 	%rd23, %r11, 8;
	add.s64 	%rd24, %rd1, %rd23;
	add.s64 	%rd48, %rd24, 16;
	mov.f64 	%fd285, 0d0000000000000000;
	mov.u32 	%r189, %r8;
$L__BB0_7:
	setp.lt.s32 	%p12, %r2, 0;
	setp.eq.s32 	%p13, %r3, 1062207488;
	ld.global.f64 	%fd116, [%rd49+-16];
	ld.global.f64 	%fd117, [%rd48+-16];
	sub.f64 	%fd3, %fd116, %fd117;
	{
	.reg .b32 %temp; 
	mov.b64 	{%temp, %r13}, %fd3;
	}
	abs.f64 	%fd4, %fd3;
	{ // callseq 0, 0
	.param .b64 param0;
	st.param.f64 	[param0], %fd4;
	.param .b64 retval0;
	call.uni (retval0), 
	__internal_accurate_pow, 
	(
	param0
	);
	ld.param.f64 	%fd118, [retval0];
	} // callseq 0
	setp.lt.s32 	%p15, %r13, 0;
	neg.f64 	%fd120, %fd118;
	selp.f64 	%fd121, %fd120, %fd118, %p13;
	selp.f64 	%fd122, %fd121, %fd118, %p15;
	setp.eq.f64 	%p16, %fd3, 0d0000000000000000;
	selp.b32 	%r56, %r13, 0, %p13;
	or.b32  	%r57, %r56, 2146435072;
	selp.b32 	%r58, %r57, %r56, %p12;
	mov.b32 	%r59, 0;
	mov.b64 	%fd123, {%r59, %r58};
	selp.f64 	%fd276, %fd123, %fd122, %p16;
	add.f64 	%fd124, %fd3, 0d4000000000000000;
	{
	.reg .b32 %temp; 
	mov.b64 	{%temp, %r60}, %fd124;
	}
	and.b32  	%r61, %r60, 2146435072;
	setp.ne.s32 	%p17, %r61, 2146435072;
	@%p17 bra 	$L__BB0_12;
	setp.nan.f64 	%p18, %fd3, %fd3;
	@%p18 bra 	$L__BB0_11;
	setp.neu.f64 	%p19, %fd4, 0d7FF0000000000000;
	@%p19 bra 	$L__BB0_12;
	selp.b32 	%r62, %r5, %r4, %p1;
	selp.b32 	%r63, %r62, %r4, %p15;
	mov.b32 	%r64, 0;
	mov.b64 	%fd276, {%r64, %r63};
	bra.uni 	$L__BB0_12;
$L__BB0_11:
	mov.f64 	%fd125, 0d4000000000000000;
	add.rn.f64 	%fd276, %fd3, %fd125;
$L__BB0_12:
	setp.eq.f64 	%p24, %fd3, 0d3FF0000000000000;
	selp.f64 	%fd126, 0d3FF0000000000000, %fd276, %p24;
	add.f64 	%fd9, %fd285, %fd126;
	ld.global.f64 	%fd127, [%rd49+-8];
	ld.global.f64 	%fd128, [%rd48+-8];
	sub.f64 	%fd10, %fd127, %fd128;
	{
	.reg .b32 %temp; 
	mov.b64 	{%temp, %r14}, %fd10;
	}
	abs.f64 	%fd11, %fd10;
	{ // callseq 1, 0
	.param .b64 param0;
	st.param.f64 	[param0], %fd11;
	.param .b64 retval0;
	call.uni (retval0), 
	__internal_accurate_pow, 
	(
	param0
	);
	ld.param.f64 	%fd129, [retval0];
	} // callseq 1
	setp.lt.s32 	%p25, %r14, 0;
	neg.f64 	%fd131, %fd129;
	selp.f64 	%fd132, %fd131, %fd129, %p13;
	selp.f64 	%fd133, %fd132, %fd129, %p25;
	setp.eq.f64 	%p26, %fd10, 0d0000000000000000;
	selp.b32 	%r65, %r14, 0, %p13;
	or.b32  	%r66, %r65, 2146435072;
	selp.b32 	%r67, %r66, %r65, %p12;
	mov.b32 	%r68, 0;
	mov.b64 	%fd134, {%r68, %r67};
	selp.f64 	%fd277, %fd134, %fd133, %p26;
	add.f64 	%fd135, %fd10, 0d4000000000000000;
	{
	.reg .b32 %temp; 
	mov.b64 	{%temp, %r69}, %fd135;
	}
	and.b32  	%r70, %r69, 2146435072;
	setp.ne.s32 	%p27, %r70, 2146435072;
	@%p27 bra 	$L__BB0_17;
	setp.nan.f64 	%p28, %fd10, %fd10;
	@%p28 bra 	$L__BB0_16;
	setp.neu.f64 	%p29, %fd11, 0d7FF0000000000000;
	@%p29 bra 	$L__BB0_17;
	selp.b32 	%r71, %r5, %r4, %p1;
	selp.b32 	%r72, %r71, %r4, %p25;
	mov.b32 	%r73, 0;
	mov.b64 	%fd277, {%r73, %r72};
	bra.uni 	$L__BB0_17;
$L__BB0_16:
	mov.f64 	%fd136, 0d4000000000000000;
	add.rn.f64 	%fd277, %fd10, %fd136;
$L__BB0_17:
	setp.eq.f64 	%p34, %fd10, 0d3FF0000000000000;
	selp.f64 	%fd137, 0d3FF0000000000000, %fd277, %p34;
	add.f64 	%fd16, %fd9, %fd137;
	ld.global.f64 	%fd138, [%rd49];
	ld.global.f64 	%fd139, [%rd48];
	sub.f64 	%fd17, %fd138, %fd139;
	{
	.reg .b32 %temp; 
	mov.b64 	{%temp, %r15}, %fd17;
	}
	abs.f64 	%fd18, %fd17;
	{ // callseq 2, 0
	.param .b64 param0;
	st.param.f64 	[param0], %fd18;
	.param .b64 retval0;
	call.uni (retval0), 
	__internal_accurate_pow, 
	(
	param0
	);
	ld.param.f64 	%fd140, [retval0];
	} // callseq 2
	setp.lt.s32 	%p35, %r15, 0;
	neg.f64 	%fd142, %fd140;
	selp.f64 	%fd143, %fd142, %fd140, %p13;
	selp.f64 	%fd144, %fd143, %fd140, %p35;
	setp.eq.f64 	%p36, %fd17, 0d0000000000000000;
	selp.b32 	%r74, %r15, 0, %p13;
	or.b32  	%r75, %r74, 2146435072;
	selp.b32 	%r76, %r75, %r74, %p12;
	mov.b32 	%r77, 0;
	mov.b64 	%fd145, {%r77, %r76};
	selp.f64 	%fd278, %fd145, %fd144, %p36;
	add.f64 	%fd146, %fd17, 0d4000000000000000;
	{
	.reg .b32 %temp; 
	mov.b64 	{%temp, %r78}, %fd146;
	}
	and.b32  	%r79, %r78, 2146435072;
	setp.ne.s32 	%p37, %r79, 2146435072;
	@%p37 bra 	$L__BB0_22;
	setp.nan.f64 	%p38, %fd17, %fd17;
	@%p38 bra 	$L__BB0_21;
	setp.neu.f64 	%p39, %fd18, 0d7FF0000000000000;
	@%p39 bra 	$L__BB0_22;
	selp.b32 	%r80, %r5, %r4, %p1;
	selp.b32 	%r81, %r80, %r4, %p35;
	mov.b32 	%r82, 0;
	mov.b64 	%fd278, {%r82, %r81};
	bra.uni 	$L__BB0_22;
$L__BB0_21:
	mov.f64 	%fd147, 0d4000000000000000;
	add.rn.f64 	%fd278, %fd17, %fd147;
$L__BB0_22:
	setp.eq.f64 	%p44, %fd17, 0d3FF0000000000000;
	selp.f64 	%fd148, 0d3FF0000000000000, %fd278, %p44;
	add.f64 	%fd23, %fd16, %fd148;
	ld.global.f64 	%fd149, [%rd49+8];
	ld.global.f64 	%fd150, [%rd48+8];
	sub.f64 	%fd24, %fd149, %fd150;
	{
	.reg .b32 %temp; 
	mov.b64 	{%temp, %r16}, %fd24;
	}
	abs.f64 	%fd25, %fd24;
	{ // callseq 3, 0
	.param .b64 param0;
	st.param.f64 	[param0], %fd25;
	.param .b64 retval0;
	call.uni (retval0), 
	__internal_accurate_pow, 
	(
	param0
	);
	ld.param.f64 	%fd151, [retval0];
	} // callseq 3
	setp.lt.s32 	%p45, %r16, 0;
	neg.f64 	%fd153, %fd151;
	selp.f64 	%fd154, %fd153, %fd151, %p13;
	selp.f64 	%fd155, %fd154, %fd151, %p45;
	setp.eq.f64 	%p46, %fd24, 0d0000000000000000;
	selp.b32 	%r83, %r16, 0, %p13;
	or.b32  	%r84, %r83, 2146435072;
	selp.b32 	%r85, %r84, %r83, %p12;
	mov.b32 	%r86, 0;
	mov.b64 	%fd156, {%r86, %r85};
	selp.f64 	%fd279, %fd156, %fd155, %p46;
	add.f64 	%fd157, %fd24, 0d4000000000000000;
	{
	.reg .b32 %temp; 
	mov.b64 	{%temp, %r87}, %fd157;
	}
	and.b32  	%r88, %r87, 2146435072;
	setp.ne.s32 	%p47, %r88, 2146435072;
	@%p47 bra 	$L__BB0_27;
	setp.nan.f64 	%p48, %fd24, %fd24;
	@%p48 bra 	$L__BB0_26;
	setp.neu.f64 	%p49, %fd25, 0d7FF0000000000000;
	@%p49 bra 	$L__BB0_27;
	selp.b32 	%r89, %r5, %r4, %p1;
	selp.b32 	%r90, %r89, %r4, %p45;
	mov.b32 	%r91, 0;
	mov.b64 	%fd279, {%r91, %r90};
	bra.uni 	$L__BB0_27;
$L__BB0_26:
	mov.f64 	%fd158, 0d4000000000000000;
	add.rn.f64 	%fd279, %fd24, %fd158;
$L__BB0_27:
	setp.eq.f64 	%p51, %fd24, 0d3FF0000000000000;
	selp.f64 	%fd159, 0d3FF0000000000000, %fd279, %p51;
	add.f64 	%fd285, %fd23, %fd159;
	add.s32 	%r189, %r189, 4;
	add.s64 	%rd49, %rd49, 32;
	add.s64 	%rd48, %rd48, 32;
	setp.ne.s32 	%p52, %r189, 0;
	mov.u32 	%r190, %r7;
	@%p52 bra 	$L__BB0_7;
$L__BB0_28:
	setp.eq.s32 	%p53, %r6, 0;
	@%p53 bra 	$L__BB0_47;
	setp.lt.s32 	%p54, %r2, 0;
	setp.eq.s32 	%p55, %r3, 1062207488;
	cvt.u64.u32 	%rd10, %r190;
	add.s64 	%rd25, %rd10, %rd3;
	shl.b64 	%rd26, %rd25, 3;
	add.s64 	%rd11, %rd2, %rd26;
	ld.global.f64 	%fd160, [%rd11];
	add.s32 	%r92, %r190, %r11;
	mul.wide.u32 	%rd27, %r92, 8;
	add.s64 	%rd28, %rd1, %rd27;
	ld.global.f64 	%fd161, [%rd28];
	sub.f64 	%fd33, %fd160, %fd161;
	{
	.reg .b32 %temp; 
	mov.b64 	{%temp, %r19}, %fd33;
	}
	abs.f64 	%fd34, %fd33;
	{ // callseq 4, 0
	.param .b64 param0;
	st.param.f64 	[param0], %fd34;
	.param .b64 retval0;
	call.uni (retval0), 
	__internal_accurate_pow, 
	(
	param0
	);
	ld.param.f64 	%fd162, [retval0];
	} // callseq 4
	setp.lt.s32 	%p57, %r19, 0;
	neg.f64 	%fd164, %fd162;
	selp.f64 	%fd165, %fd164, %fd162, %p55;
	selp.f64 	%fd166, %fd165, %fd162, %p57;
	setp.eq.f64 	%p58, %fd33, 0d0000000000000000;
	selp.b32 	%r93, %r19, 0, %p55;
	or.b32  	%r94, %r93, 2146435072;
	selp.b32 	%r95, %r94, %r93, %p54;
	mov.b32 	%r96, 0;
	mov.b64 	%fd167, {%r96, %r95};
	selp.f64 	%fd282, %fd167, %fd166, %p58;
	add.f64 	%fd168, %fd33, 0d4000000000000000;
	{
	.reg .b32 %temp; 
	mov.b64 	{%temp, %r97}, %fd168;
	}
	and.b32  	%r98, %r97, 2146435072;
	setp.ne.s32 	%p59, %r98, 2146435072;
	@%p59 bra 	$L__BB0_34;
	setp.nan.f64 	%p60, %fd33, %fd33;
	@%p60 bra 	$L__BB0_33;
	setp.neu.f64 	%p61, %fd34, 0d7FF0000000000000;
	@%p61 bra 	$L__BB0_34;
	selp.b32 	%r99, %r5, %r4, %p1;
	selp.b32 	%r100, %r99, %r4, %p57;
	mov.b32 	%r101, 0;
	mov.b64 	%fd282, {%r101, %r100};
	bra.uni 	$L__BB0_34;
$L__BB0_33:
	mov.f64 	%fd169, 0d4000000000000000;
	add.rn.f64 	%fd282, %fd33, %fd169;
$L__BB0_34:
	setp.eq.s32 	%p63, %r6, 1;
	setp.eq.f64 	%p64, %fd33, 0d3FF0000000000000;
	selp.f64 	%fd170, 0d3FF0000000000000, %fd282, %p64;
	add.f64 	%fd285, %fd285, %fd170;
	@%p63 bra 	$L__BB0_47;
	ld.global.f64 	%fd171, [%rd11+8];
	cvt.u64.u32 	%rd29, %r11;
	add.s64 	%rd30, %rd10, %rd29;
	shl.b64 	%rd31, %rd30, 3;
	add.s64 	%rd12, %rd1, %rd31;
	ld.global.f64 	%fd172, [%rd12+8];
	sub.f64 	%fd40, %fd171, %fd172;
	{
	.reg .b32 %temp; 
	mov.b64 	{%temp, %r20}, %fd40;
	}
	abs.f64 	%fd41, %fd40;
	{ // callseq 5, 0
	.param .b64 param0;
	st.param.f64 	[param0], %fd41;
	.param .b64 retval0;
	call.uni (retval0), 
	__internal_accurate_pow, 
	(
	param0
	);
	ld.param.f64 	%fd173, [retval0];
	} // callseq 5
	setp.lt.s32 	%p68, %r20, 0;
	neg.f64 	%fd175, %fd173;
	selp.f64 	%fd176, %fd175, %fd173, %p55;
	selp.f64 	%fd177, %fd176, %fd173, %p68;
	setp.eq.f64 	%p69, %fd40, 0d0000000000000000;
	selp.b32 	%r102, %r20, 0, %p55;
	or.b32  	%r103, %r102, 2146435072;
	selp.b32 	%r104, %r103, %r102, %p54;
	mov.b32 	%r105, 0;
	mov.b64 	%fd178, {%r105, %r104};
	selp.f64 	%fd283, %fd178, %fd177, %p69;
	add.f64 	%fd179, %fd40, 0d4000000000000000;
	{
	.reg .b32 %temp; 
	mov.b64 	{%temp, %r106}, %fd179;
	}
	and.b32  	%r107, %r106, 2146435072;
	setp.ne.s32 	%p70, %r107, 2146435072;
	@%p70 bra 	$L__BB0_40;
	setp.nan.f64 	%p71, %fd40, %fd40;
	@%p71 bra 	$L__BB0_39;
	setp.neu.f64 	%p72, %fd41, 0d7FF0000000000000;
	@%p72 bra 	$L__BB0_40;
	selp.b32 	%r108, %r5, %r4, %p1;
	selp.b32 	%r109, %r108, %r4, %p68;
	mov.b32 	%r110, 0;
	mov.b64 	%fd283, {%r110, %r109};
	bra.uni 	$L__BB0_40;
$L__BB0_39:
	mov.f64 	%fd180, 0d4000000000000000;
	add.rn.f64 	%fd283, %fd40, %fd180;
$L__BB0_40:
	setp.eq.s32 	%p74, %r6, 2;
	setp.eq.f64 	%p75, %fd40, 0d3FF0000000000000;
	selp.f64 	%fd181, 0d3FF0000000000000, %fd283, %p75;
	add.f64 	%fd285, %fd285, %fd181;
	@%p74 bra 	$L__BB0_47;
	ld.global.f64 	%fd182, [%rd11+16];
	ld.global.f64 	%fd183, [%rd12+16];
	sub.f64 	%fd47, %fd182, %fd183;
	{
	.reg .b32 %temp; 
	mov.b64 	{%temp, %r21}, %fd47;
	}
	abs.f64 	%fd48, %fd47;
	{ // callseq 6, 0
	.param .b64 param0;
	st.param.f64 	[param0], %fd48;
	.param .b64 retval0;
	call.uni (retval0), 
	__internal_accurate_pow, 
	(
	param0
	);
	ld.param.f64 	%fd184, [retval0];
	} // callseq 6
	setp.lt.s32 	%p79, %r21, 0;
	neg.f64 	%fd186, %fd184;
	selp.f64 	%fd187, %fd186, %fd184, %p55;
	selp.f64 	%fd188, %fd187, %fd184, %p79;
	setp.eq.f64 	%p80, %fd47, 0d0000000000000000;
	selp.b32 	%r111, %r21, 0, %p55;
	or.b32  	%r112, %r111, 2146435072;
	selp.b32 	%r113, %r112, %r111, %p54;
	mov.b32 	%r114, 0;
	mov.b64 	%fd189, {%r114, %r113};
	selp.f64 	%fd284, %fd189, %fd188, %p80;
	add.f64 	%fd190, %fd47, 0d4000000000000000;
	{
	.reg .b32 %temp; 
	mov.b64 	{%temp, %r115}, %fd190;
	}
	and.b32  	%r116, %r115, 2146435072;
	setp.ne.s32 	%p81, %r116, 2146435072;
	@%p81 bra 	$L__BB0_46;
	setp.nan.f64 	%p82, %fd47, %fd47;
	@%p82 bra 	$L__BB0_45;
	setp.neu.f64 	%p83, %fd48, 0d7FF0000000000000;
	@%p83 bra 	$L__BB0_46;
	selp.b32 	%r117, %r5, %r4, %p1;
	selp.b32 	%r118, %r117, %r4, %p79;
	mov.b32 	%r119, 0;
	mov.b64 	%fd284, {%r119, %r118};
	bra.uni 	$L__BB0_46;
$L__BB0_45:
	mov.f64 	%fd191, 0d4000000000000000;
	add.rn.f64 	%fd284, %fd47, %fd191;
$L__BB0_46:
	setp.eq.f64 	%p85, %fd47, 0d3FF0000000000000;
	selp.f64 	%fd192, 0d3FF0000000000000, %fd284, %p85;
	add.f64 	%fd285, %fd285, %fd192;
$L__BB0_47:
	sqrt.rn.f64 	%fd193, %fd285;
	setp.lt.f64 	%p86, %fd193, %fd274;
	selp.f64 	%fd274, %fd193, %fd274, %p86;
	selp.b32 	%r195, %r187, %r195, %p86;
	bra.uni 	$L__BB0_91;
$L__BB0_48:
	setp.lt.u32 	%p87, %r39, 4;
	mov.f64 	%fd296, 0d0000000000000000;
	mov.b32 	%r192, 0;
	@%p87 bra 	$L__BB0_71;
	mov.f64 	%fd296, 0d0000000000000000;
	mov.b32 	%r191, 0;
$L__BB0_50:
	setp.lt.s32 	%p88, %r2, 0;
	setp.eq.s32 	%p89, %r3, 1062207488;
	cvt.u64.u32 	%rd32, %r191;
	add.s64 	%rd33, %rd32, %rd3;
	shl.b64 	%rd34, %rd33, 3;
	add.s64 	%rd13, %rd2, %rd34;
	ld.global.f64 	%fd197, [%rd13];
	mul.wide.u32 	%rd35, %r191, 8;
	add.s64 	%rd14, %rd1, %rd35;
	ld.global.f64 	%fd198, [%rd14];
	sub.f64 	%fd57, %fd197, %fd198;
	{
	.reg .b32 %temp; 
	mov.b64 	{%temp, %r24}, %fd57;
	}
	abs.f64 	%fd58, %fd57;
	{ // callseq 7, 0
	.param .b64 param0;
	st.param.f64 	[param0], %fd58;
	.param .b64 retval0;
	call.uni (retval0), 
	__internal_accurate_pow, 
	(
	param0
	);
	ld.param.f64 	%fd199, [retval0];
	} // callseq 7
	setp.lt.s32 	%p91, %r24, 0;
	neg.f64 	%fd201, %fd199;
	selp.f64 	%fd202, %fd201, %fd199, %p89;
	selp.f64 	%fd203, %fd202, %fd199, %p91;
	setp.eq.f64 	%p92, %fd57, 0d0000000000000000;
	selp.b32 	%r122, %r24, 0, %p89;
	or.b32  	%r123, %r122, 2146435072;
	selp.b32 	%r124, %r123, %r122, %p88;
	mov.b32 	%r125, 0;
	mov.b64 	%fd204, {%r125, %r124};
	selp.f64 	%fd287, %fd204, %fd203, %p92;
	add.f64 	%fd205, %fd57, 0d4000000000000000;
	{
	.reg .b32 %temp; 
	mov.b64 	{%temp, %r126}, %fd205;
	}
	and.b32  	%r127, %r126, 2146435072;
	setp.ne.s32 	%p93, %r127, 2146435072;
	@%p93 bra 	$L__BB0_55;
	setp.nan.f64 	%p94, %fd57, %fd57;
	@%p94 bra 	$L__BB0_54;
	setp.neu.f64 	%p95, %fd58, 0d7FF0000000000000;
	@%p95 bra 	$L__BB0_55;
	selp.b32 	%r128, %r5, %r4, %p1;
	selp.b32 	%r129, %r128, %r4, %p91;
	mov.b32 	%r130, 0;
	mov.b64 	%fd287, {%r130, %r129};
	bra.uni 	$L__BB0_55;
$L__BB0_54:
	mov.f64 	%fd206, 0d4000000000000000;
	add.rn.f64 	%fd287, %fd57, %fd206;
$L__BB0_55:
	setp.eq.f64 	%p100, %fd57, 0d3FF0000000000000;
	selp.f64 	%fd207, 0d3FF0000000000000, %fd287, %p100;
	add.f64 	%fd63, %fd296, %fd207;
	ld.global.f64 	%fd208, [%rd13+8];
	ld.global.f64 	%fd209, [%rd14+8];
	sub.f64 	%fd64, %fd208, %fd209;
	{
	.reg .b32 %temp; 
	mov.b64 	{%temp, %r25}, %fd64;
	}
	abs.f64 	%fd65, %fd64;
	{ // callseq 8, 0
	.param .b64 param0;
	st.param.f64 	[param0], %fd65;
	.param .b64 retval0;
	call.uni (retval0), 
	__internal_accurate_pow, 
	(
	param0
	);
	ld.param.f64 	%fd210, [retval0];
	} // callseq 8
	setp.lt.s32 	%p101, %r25, 0;
	neg.f64 	%fd212, %fd210;
	selp.f64 	%fd213, %fd212, %fd210, %p89;
	selp.f64 	%fd214, %fd213, %fd210, %p101;
	setp.eq.f64 	%p102, %fd64, 0d0000000000000000;
	selp.b32 	%r131, %r25, 0, %p89;
	or.b32  	%r132, %r131, 2146435072;
	selp.b32 	%r133, %r132, %r131, %p88;
	mov.b32 	%r134, 0;
	mov.b64 	%fd215, {%r134, %r133};
	selp.f64 	%fd288, %fd215, %fd214, %p102;
	add.f64 	%fd216, %fd64, 0d4000000000000000;
	{
	.reg .b32 %temp; 
	mov.b64 	{%temp, %r135}, %fd216;
	}
	and.b32  	%r136, %r135, 2146435072;
	setp.ne.s32 	%p103, %r136, 2146435072;
	@%p103 bra 	$L__BB0_60;
	setp.nan.f64 	%p104, %fd64, %fd64;
	@%p104 bra 	$L__BB0_59;
	setp.neu.f64 	%p105, %fd65, 0d7FF0000000000000;
	@%p105 bra 	$L__BB0_60;
	selp.b32 	%r137, %r5, %r4, %p1;
	selp.b32 	%r138, %r137, %r4, %p101;
	mov.b32 	%r139, 0;
	mov.b64 	%fd288, {%r139, %r138};
	bra.uni 	$L__BB0_60;
$L__BB0_59:
	mov.f64 	%fd217, 0d4000000000000000;
	add.rn.f64 	%fd288, %fd64, %fd217;
$L__BB0_60:
	setp.eq.f64 	%p110, %fd64, 0d3FF0000000000000;
	selp.f64 	%fd218, 0d3FF0000000000000, %fd288, %p110;
	add.f64 	%fd70, %fd63, %fd218;
	ld.global.f64 	%fd219, [%rd13+16];
	ld.global.f64 	%fd220, [%rd14+16];
	sub.f64 	%fd71, %fd219, %fd220;
	{
	.reg .b32 %temp; 
	mov.b64 	{%temp, %r26}, %fd71;
	}
	abs.f64 	%fd72, %fd71;
	{ // callseq 9, 0
	.param .b64 param0;
	st.param.f64 	[param0], %fd72;
	.param .b64 retval0;
	call.uni (retval0), 
	__internal_accurate_pow, 
	(
	param0
	);
	ld.param.f64 	%fd221, [retval0];
	} // callseq 9
	setp.lt.s32 	%p111, %r26, 0;
	neg.f64 	%fd223, %fd221;
	selp.f64 	%fd224, %fd223, %fd221, %p89;
	selp.f64 	%fd225, %fd224, %fd221, %p111;
	setp.eq.f64 	%p112, %fd71, 0d0000000000000000;
	selp.b32 	%r140, %r26, 0, %p89;
	or.b32  	%r141, %r140, 2146435072;
	selp.b32 	%r142, %r141, %r140, %p88;
	mov.b32 	%r143, 0;
	mov.b64 	%fd226, {%r143, %r142};
	selp.f64 	%fd289, %fd226, %fd225, %p112;
	add.f64 	%fd227, %fd71, 0d4000000000000000;
	{
	.reg .b32 %temp; 
	mov.b64 	{%temp, %r144}, %fd227;
	}
	and.b32  	%r145, %r144, 2146435072;
	setp.ne.s32 	%p113, %r145, 2146435072;
	@%p113 bra 	$L__BB0_65;
	setp.nan.f64 	%p114, %fd71, %fd71;
	@%p114 bra 	$L__BB0_64;
	setp.neu.f64 	%p115, %fd72, 0d7FF0000000000000;
	@%p115 bra 	$L__BB0_65;
	selp.b32 	%r146, %r5, %r4, %p1;
	selp.b32 	%r147, %r146, %r4, %p111;
	mov.b32 	%r148, 0;
	mov.b64 	%fd289, {%r148, %r147};
	bra.uni 	$L__BB0_65;
$L__BB0_64:
	mov.f64 	%fd228, 0d4000000000000000;
	add.rn.f64 	%fd289, %fd71, %fd228;
$L__BB0_65:
	setp.eq.f64 	%p120, %fd71, 0d3FF0000000000000;
	selp.f64 	%fd229, 0d3FF0000000000000, %fd289, %p120;
	add.f64 	%fd77, %fd70, %fd229;
	ld.global.f64 	%fd230, [%rd13+24];
	ld.global.f64 	%fd231, [%rd14+24];
	sub.f64 	%fd78, %fd230, %fd231;
	{
	.reg .b32 %temp; 
	mov.b64 	{%temp, %r27}, %fd78;
	}
	abs.f64 	%fd79, %fd78;
	{ // callseq 10, 0
	.param .b64 param0;
	st.param.f64 	[param0], %fd79;
	.param .b64 retval0;
	call.uni (retval0), 
	__internal_accurate_pow, 
	(
	param0
	);
	ld.param.f64 	%fd232, [retval0];
	} // callseq 10
	setp.lt.s32 	%p121, %r27, 0;
	neg.f64 	%fd234, %fd232;
	selp.f64 	%fd235, %fd234, %fd232, %p89;
	selp.f64 	%fd236, %fd235, %fd232, %p121;
	setp.eq.f64 	%p122, %fd78, 0d0000000000000000;
	selp.b32 	%r149, %r27, 0, %p89;
	or.b32  	%r150, %r149, 2146435072;
	selp.b32 	%r151, %r150, %r149, %p88;
	mov.b32 	%r152, 0;
	mov.b64 	%fd237, {%r152, %r151};
	selp.f64 	%fd290, %fd237, %fd236, %p122;
	add.f64 	%fd238, %fd78, 0d4000000000000000;
	{
	.reg .b32 %temp; 
	mov.b64 	{%temp, %r153}, %fd238;
	}
	and.b32  	%r154, %r153, 2146435072;
	setp.ne.s32 	%p123, %r154, 2146435072;
	@%p123 bra 	$L__BB0_70;
	setp.nan.f64 	%p124, %fd78, %fd78;
	@%p124 bra 	$L__BB0_69;
	setp.neu.f64 	%p125, %fd79, 0d7FF0000000000000;
	@%p125 bra 	$L__BB0_70;
	selp.b32 	%r155, %r5, %r4, %p1;
	selp.b32 	%r156, %r155, %r4, %p121;
	mov.b32 	%r157, 0;
	mov.b64 	%fd290, {%r157, %r156};
	bra.uni 	$L__BB0_70;
$L__BB0_69:
	mov.f64 	%fd239, 0d4000000000000000;
	add.rn.f64 	%fd290, %fd78, %fd239;
$L__BB0_70:
	setp.eq.f64 	%p127, %fd78, 0d3FF0000000000000;
	selp.f64 	%fd240, 0d3FF0000000000000, %fd290, %p127;
	add.f64 	%fd296, %fd77, %fd240;
	add.s32 	%r191, %r191, 4;
	setp.ne.s32 	%p128, %r191, %r7;
	mov.u32 	%r192, %r7;
	@%p128 bra 	$L__BB0_50;
$L__BB0_71:
	setp.eq.s32 	%p129, %r6, 0;
	@%p129 bra 	$L__BB0_90;
	setp.lt.s32 	%p130, %r2, 0;
	setp.eq.s32 	%p131, %r3, 1062207488;
	cvt.u64.u32 	%rd36, %r192;
	add.s64 	%rd37, %rd36, %rd3;
	shl.b64 	%rd38, %rd37, 3;
	add.s64 	%rd15, %rd2, %rd38;
	ld.global.f64 	%fd241, [%rd15];
	mul.wide.u32 	%rd39, %r192, 8;
	add.s64 	%rd16, %rd1, %rd39;
	ld.global.f64 	%fd242, [%rd16];
	sub.f64 	%fd87, %fd241, %fd242;
	{
	.reg .b32 %temp; 
	mov.b64 	{%temp, %r30}, %fd87;
	}
	abs.f64 	%fd88, %fd87;
	{ // callseq 11, 0
	.param .b64 param0;
	st.param.f64 	[param0], %fd88;
	.param .b64 retval0;
	call.uni (retval0), 
	__internal_accurate_pow, 
	(
	param0
	);
	ld.param.f64 	%fd243, [retval0];
	} // callseq 11
	setp.lt.s32 	%p133, %r30, 0;
	neg.f64 	%fd245, %fd243;
	selp.f64 	%fd246, %fd245, %fd243, %p131;
	selp.f64 	%fd247, %fd246, %fd243, %p133;
	setp.eq.f64 	%p134, %fd87, 0d0000000000000000;
	selp.b32 	%r158, %r30, 0, %p131;
	or.b32  	%r159, %r158, 2146435072;
	selp.b32 	%r160, %r159, %r158, %p130;
	mov.b32 	%r161, 0;
	mov.b64 	%fd248, {%r161, %r160};
	selp.f64 	%fd293, %fd248, %fd247, %p134;
	add.f64 	%fd249, %fd87, 0d4000000000000000;
	{
	.reg .b32 %temp; 
	mov.b64 	{%temp, %r162}, %fd249;
	}
	and.b32  	%r163, %r162, 2146435072;
	setp.ne.s32 	%p135, %r163, 2146435072;
	@%p135 bra 	$L__BB0_77;
	setp.nan.f64 	%p136, %fd87, %fd87;
	@%p136 bra 	$L__BB0_76;
	setp.neu.f64 	%p137, %fd88, 0d7FF0000000000000;
	@%p137 bra 	$L__BB0_77;
	selp.b32 	%r164, %r5, %r4, %p1;
	selp.b32 	%r165, %r164, %r4, %p133;
	mov.b32 	%r166, 0;
	mov.b64 	%fd293, {%r166, %r165};
	bra.uni 	$L__BB0_77;
$L__BB0_76:
	mov.f64 	%fd250, 0d4000000000000000;
	add.rn.f64 	%fd293, %fd87, %fd250;
$L__BB0_77:
	setp.eq.s32 	%p139, %r6, 1;
	setp.eq.f64 	%p140, %fd87, 0d3FF0000000000000;
	selp.f64 	%fd251, 0d3FF0000000000000, %fd293, %p140;
	add.f64 	%fd296, %fd296, %fd251;
	@%p139 bra 	$L__BB0_90;
	ld.global.f64 	%fd252, [%rd15+8];
	ld.global.f64 	%fd253, [%rd16+8];
	sub.f64 	%fd94, %fd252, %fd253;
	{
	.reg .b32 %temp; 
	mov.b64 	{%temp, %r31}, %fd94;
	}
	abs.f64 	%fd95, %fd94;
	{ // callseq 12, 0
	.param .b64 param0;
	st.param.f64 	[param0], %fd95;
	.param .b64 retval0;
	call.uni (retval0), 
	__internal_accurate_pow, 
	(
	param0
	);
	ld.param.f64 	%fd254, [retval0];
	} // callseq 12
	setp.lt.s32 	%p144, %r31, 0;
	neg.f64 	%fd256, %fd254;
	selp.f64 	%fd257, %fd256, %fd254, %p131;
	selp.f64 	%fd258, %fd257, %fd254, %p144;
	setp.eq.f64 	%p145, %fd94, 0d0000000000000000;
	selp.b32 	%r167, %r31, 0, %p131;
	or.b32  	%r168, %r167, 2146435072;
	selp.b32 	%r169, %r168, %r167, %p130;
	mov.b32 	%r170, 0;
	mov.b64 	%fd259, {%r170, %r169};
	selp.f64 	%fd294, %fd259, %fd258, %p145;
	add.f64 	%fd260, %fd94, 0d4000000000000000;
	{
	.reg .b32 %temp; 
	mov.b64 	{%temp, %r171}, %fd260;
	}
	and.b32  	%r172, %r171, 2146435072;
	setp.ne.s32 	%p146, %r172, 2146435072;
	@%p146 bra 	$L__BB0_83;
	setp.nan.f64 	%p147, %fd94, %fd94;
	@%p147 bra 	$L__BB0_82;
	setp.neu.f64 	%p148, %fd95, 0d7FF0000000000000;
	@%p148 bra 	$L__BB0_83;
	selp.b32 	%r173, %r5, %r4, %p1;
	selp.b32 	%r174, %r173, %r4, %p144;
	mov.b32 	%r175, 0;
	mov.b64 	%fd294, {%r175, %r174};
	bra.uni 	$L__BB0_83;
$L__BB0_82:
	mov.f64 	%fd261, 0d4000000000000000;
	add.rn.f64 	%fd294, %fd94, %fd261;
$L__BB0_83:
	setp.eq.s32 	%p150, %r6, 2;
	setp.eq.f64 	%p151, %fd94, 0d3FF0000000000000;
	selp.f64 	%fd262, 0d3FF0000000000000, %fd294, %p151;
	add.f64 	%fd296, %fd296, %fd262;
	@%p150 bra 	$L__BB0_90;
	ld.global.f64 	%fd263, [%rd15+16];
	ld.global.f64 	%fd264, [%rd16+16];
	sub.f64 	%fd101, %fd263, %fd264;
	{
	.reg .b32 %temp; 
	mov.b64 	{%temp, %r32}, %fd101;
	}
	abs.f64 	%fd102, %fd101;
	{ // callseq 13, 0
	.param .b64 param0;
	st.param.f64 	[param0], %fd102;
	.param .b64 retval0;
	call.uni (retval0), 
	__internal_accurate_pow, 
	(
	param0
	);
	ld.param.f64 	%fd265, [retval0];
	} // callseq 13
	setp.lt.s32 	%p155, %r32, 0;
	neg.f64 	%fd267, %fd265;
	selp.f64 	%fd268, %fd267, %fd265, %p131;
	selp.f64 	%fd269, %fd268, %fd265, %p155;
	setp.eq.f64 	%p156, %fd101, 0d0000000000000000;
	selp.b32 	%r176, %r32, 0, %p131;
	or.b32  	%r177, %r176, 2146435072;
	selp.b32 	%r178, %r177, %r176, %p130;
	mov.b32 	%r179, 0;
	mov.b64 	%fd270, {%r179, %r178};
	selp.f64 	%fd295, %fd270, %fd269, %p156;
	add.f64 	%fd271, %fd101, 0d4000000000000000;
	{
	.reg .b32 %temp; 
	mov.b64 	{%temp, %r180}, %fd271;
	}
	and.b32  	%r181, %r180, 2146435072;
	setp.ne.s32 	%p157, %r181, 2146435072;
	@%p157 bra 	$L__BB0_89;
	setp.nan.f64 	%p158, %fd101, %fd101;
	@%p158 bra 	$L__BB0_88;
	setp.neu.f64 	%p159, %fd102, 0d7FF0000000000000;
	@%p159 bra 	$L__BB0_89;
	setp.lt.s32 	%p160, %r32, 0;
	selp.b32 	%r182, %r5, %r4, %p1;
	selp.b32 	%r183, %r182, %r4, %p160;
	mov.b32 	%r184, 0;
	mov.b64 	%fd295, {%r184, %r183};
	bra.uni 	$L__BB0_89;
$L__BB0_88:
	mov.f64 	%fd272, 0d4000000000000000;
	add.rn.f64 	%fd295, %fd101, %fd272;
$L__BB0_89:
	setp.eq.f64 	%p161, %fd101, 0d3FF0000000000000;
	selp.f64 	%fd273, 0d3FF0000000000000, %fd295, %p161;
	add.f64 	%fd296, %fd296, %fd273;
$L__BB0_90:
	sqrt.rn.f64 	%fd274, %fd296;
	mov.b32 	%r195, 0;
$L__BB0_91:
	add.s32 	%r187, %r187, 1;
	setp.eq.s32 	%p162, %r187, %r40;
	@%p162 bra 	$L__BB0_95;
	bra.uni 	$L__BB0_4;
$L__BB0_92:
	setp.lt.u32 	%p8, %r40, 4;
	mov.b32 	%r195, 0;
	@%p8 bra 	$L__BB0_95;
	and.b32  	%r35, %r40, 2147483644;
	mov.b32 	%r194, 0;
$L__BB0_94:
	add.s32 	%r194, %r194, 4;
	setp.ne.s32 	%p9, %r194, %r35;
	mov.b32 	%r195, 0;
	@%p9 bra 	$L__BB0_94;
$L__BB0_95:
	ld.param.u64 	%rd47, [_Z5kmeaniPdS_iiiPiS0__param_7];
	ld.param.u64 	%rd46, [_Z5kmeaniPdS_iiiPiS0__param_6];
	cvta.to.global.u64 	%rd40, %rd46;
	mul.wide.s32 	%rd41, %r1, 4;
	add.s64 	%rd42, %rd40, %rd41;
	st.global.u32 	[%rd42], %r195;
	cvta.to.global.u64 	%rd43, %rd47;
	mul.wide.s32 	%rd44, %r195, 4;
	add.s64 	%rd45, %rd43, %rd44;
	atom.global.add.u32 	%r186, [%rd45], 1;
$L__BB0_96:
	ret;

}
.func  (.param .b64 func_retval0) __internal_accurate_pow(
	.param .b64 __internal_accurate_pow_param_0
)
{
	.reg .pred 	%p<8>;
	.reg .b32 	%r<49>;
	.reg .b32 	%f<3>;
	.reg .b64 	%fd<109>;

	ld.param.f64 	%fd10, [__internal_accurate_pow_param_0];
	{
	.reg .b32 %temp; 
	mov.b64 	{%temp, %r46}, %fd10;
	}
	{
	.reg .b32 %temp; 
	mov.b64 	{%r45, %temp}, %fd10;
	}
	shr.u32 	%r47, %r46, 20;
	setp.gt.u32 	%p1, %r46, 1048575;
	@%p1 bra 	$L__BB1_2;
	mul.f64 	%fd11, %fd10, 0d4350000000000000;
	{
	.reg .b32 %temp; 
	mov.b64 	{%temp, %r46}, %fd11;
	}
	{
	.reg .b32 %temp; 
	mov.b64 	{%r45, %temp}, %fd11;
	}
	shr.u32 	%r16, %r46, 20;
	add.s32 	%r47, %r16, -54;
$L__BB1_2:
	add.s32 	%r48, %r47, -1023;
	and.b32  	%r17, %r46, -2146435073;
	or.b32  	%r18, %r17, 1072693248;
	mov.b64 	%fd107, {%r45, %r18};
	setp.lt.u32 	%p2, %r18, 1073127583;
	@%p2 bra 	$L__BB1_4;
	{
	.reg .b32 %temp; 
	mov.b64 	{%r19, %temp}, %fd107;
	}
	{
	.reg .b32 %temp; 
	mov.b64 	{%temp, %r20}, %fd107;
	}
	add.s32 	%r21, %r20, -1048576;
	mov.b64 	%fd107, {%r19, %r21};
	add.s32 	%r48, %r47, -1022;
$L__BB1_4:
	add.f64 	%fd12, %fd107, 0dBFF0000000000000;
	add.f64 	%fd13, %fd107, 0d3FF0000000000000;
	rcp.approx.ftz.f64 	%fd14, %fd13;
	neg.f64 	%fd15, %fd13;
	fma.rn.f64 	%fd16, %fd15, %fd14, 0d3FF0000000000000;
	fma.rn.f64 	%fd17, %fd16, %fd16, %fd16;
	fma.rn.f64 	%fd18, %fd17, %fd14, %fd14;
	mul.f64 	%fd19, %fd12, %fd18;
	fma.rn.f64 	%fd20, %fd12, %fd18, %fd19;
	mul.f64 	%fd21, %fd20, %fd20;
	fma.rn.f64 	%fd22, %fd21, 0d3EB0F5FF7D2CAFE2, 0d3ED0F5D241AD3B5A;
	fma.rn.f64 	%fd23, %fd22, %fd21, 0d3EF3B20A75488A3F;
	fma.rn.f64 	%fd24, %fd23, %fd21, 0d3F1745CDE4FAECD5;
	fma.rn.f64 	%fd25, %fd24, %fd21, 0d3F3C71C7258A578B;
	fma.rn.f64 	%fd26, %fd25, %fd21, 0d3F6249249242B910;
	fma.rn.f64 	%fd27, %fd26, %fd21, 0d3F89999999999DFB;
	sub.f64 	%fd28, %fd12, %fd20;
	add.f64 	%fd29, %fd28, %fd28;
	neg.f64 	%fd30, %fd20;
	fma.rn.f64 	%fd31, %fd30, %fd12, %fd29;
	mul.f64 	%fd32, %fd18, %fd31;
	fma.rn.f64 	%fd33, %fd21, %fd27, 0d3FB5555555555555;
	mov.f64 	%fd34, 0d3FB5555555555555;
	sub.f64 	%fd35, %fd34, %fd33;
	fma.rn.f64 	%fd36, %fd21, %fd27, %fd35;
	add.f64 	%fd37, %fd36, 0dBC46A4CB00B9E7B0;
	add.f64 	%fd38, %fd33, %fd37;
	sub.f64 	%fd39, %fd33, %fd38;
	add.f64 	%fd40, %fd37, %fd39;
	mul.rn.f64 	%fd41, %fd20, %fd20;
	neg.f64 	%fd42, %fd41;
	fma.rn.f64 	%fd43, %fd20, %fd20, %fd42;
	{
	.reg .b32 %temp; 
	mov.b64 	{%r22, %temp}, %fd32;
	}
	{
	.reg .b32 %temp; 
	mov.b64 	{%temp, %r23}, %fd32;
	}
	add.s32 	%r24, %r23, 1048576;
	mov.b64 	%fd44, {%r22, %r24};
	fma.rn.f64 	%fd45, %fd20, %fd44, %fd43;
	mul.rn.f64 	%fd46, %fd41, %fd20;
	neg.f64 	%fd47, %fd46;
	fma.rn.f64 	%fd48, %fd41, %fd20, %fd47;
	fma.rn.f64 	%fd49, %fd41, %fd32, %fd48;
	fma.rn.f64 	%fd50, %fd45, %fd20, %fd49;
	mul.rn.f64 	%fd51, %fd38, %fd46;
	neg.f64 	%fd52, %fd51;
	fma.rn.f64 	%fd53, %fd38, %fd46, %fd52;
	fma.rn.f64 	%fd54, %fd38, %fd50, %fd53;
	fma.rn.f64 	%fd55, %fd40, %fd46, %fd54;
	add.f64 	%fd56, %fd51, %fd55;
	sub.f64 	%fd57, %fd51, %fd56;
	add.f64 	%fd58, %fd55, %fd57;
	add.f64 	%fd59, %fd20, %fd56;
	sub.f64 	%fd60, %fd20, %fd59;
	add.f64 	%fd61, %fd56, %fd60;
	add.f64 	%fd62, %fd58, %fd61;
	add.f64 	%fd63, %fd32, %fd62;
	add.f64 	%fd64, %fd59, %fd63;
	sub.f64 	%fd65, %fd59, %fd64;
	add.f64 	%fd66, %fd63, %fd65;
	xor.b32  	%r25, %r48, -2147483648;
	mov.b32 	%r26, 1127219200;
	mov.b64 	%fd67, {%r25, %r26};
	mov.b32 	%r27, -2147483648;
	mov.b64 	%fd68, {%r27, %r26};
	sub.f64 	%fd69, %fd67, %fd68;
	fma.rn.f64 	%fd70, %fd69, 0d3FE62E42FEFA39EF, %fd64;
	fma.rn.f64 	%fd71, %fd69, 0dBFE62E42FEFA39EF, %fd70;
	sub.f64 	%fd72, %fd71, %fd64;
	sub.f64 	%fd73, %fd66, %fd72;
	fma.rn.f64 	%fd74, %fd69, 0d3C7ABC9E3B39803F, %fd73;
	add.f64 	%fd75, %fd70, %fd74;
	sub.f64 	%fd76, %fd70, %fd75;
	add.f64 	%fd77, %fd74, %fd76;
	mov.f64 	%fd78, 0d4000000000000000;
	{
	.reg .b32 %temp; 
	mov.b64 	{%temp, %r28}, %fd78;
	}
	{
	.reg .b32 %temp; 
	mov.b64 	{%r29, %temp}, %fd78;
	}
	shl.b32 	%r30, %r28, 1;
	setp.gt.u32 	%p3, %r30, -33554433;
	and.b32  	%r31, %r28, -15728641;
	selp.b32 	%r32, %r31, %r28, %p3;
	mov.b64 	%fd79, {%r29, %r32};
	mul.rn.f64 	%fd80, %fd75, %fd79;
	neg.f64 	%fd81, %fd80;
	fma.rn.f64 	%fd82, %fd75, %fd79, %fd81;
	fma.rn.f64 	%fd83, %fd77, %fd79, %fd82;
	add.f64 	%fd4, %fd80, %fd83;
	sub.f64 	%fd84, %fd80, %fd4;
	add.f64 	%fd5, %fd83, %fd84;
	fma.rn.f64 	%fd85, %fd4, 0d3FF71547652B82FE, 0d4338000000000000;
	{
	.reg .b32 %temp; 
	mov.b64 	{%r13, %temp}, %fd85;
	}
	mov.f64 	%fd86, 0dC338000000000000;
	add.rn.f64 	%fd87, %fd85, %fd86;
	fma.rn.f64 	%fd88, %fd87, 0dBFE62E42FEFA39EF, %fd4;
	fma.rn.f64 	%fd89, %fd87, 0dBC7ABC9E3B39803F, %fd88;
	fma.rn.f64 	%fd90, %fd89, 0d3E5ADE1569CE2BDF, 0d3E928AF3FCA213EA;
	fma.rn.f64 	%fd91, %fd90, %fd89, 0d3EC71DEE62401315;
	fma.rn.f64 	%fd92, %fd91, %fd89, 0d3EFA01997C89EB71;
	fma.rn.f64 	%fd93, %fd92, %fd89, 0d3F2A01A014761F65;
	fma.rn.f64 	%fd94, %fd93, %fd89, 0d3F56C16C1852B7AF;
	fma.rn.f64 	%fd95, %fd94, %fd89, 0d3F81111111122322;
	fma.rn.f64 	%fd96, %fd95, %fd89, 0d3FA55555555502A1;
	fma.rn.f64 	%fd97, %fd96, %fd89, 0d3FC5555555555511;
	fma.rn.f64 	%fd98, %fd97, %fd89, 0d3FE000000000000B;
	fma.rn.f64 	%fd99, %fd98, %fd89, 0d3FF0000000000000;
	fma.rn.f64 	%fd100, %fd99, %fd89, 0d3FF0000000000000;
	{
	.reg .b32 %temp; 
	mov.b64 	{%r14, %temp}, %fd100;
	}
	{
	.reg .b32 %temp; 
	mov.b64 	{%temp, %r15}, %fd100;
	}
	shl.b32 	%r33, %r13, 20;
	add.s32 	%r34, %r33, %r15;
	mov.b64 	%fd108, {%r14, %r34};
	{
	.reg .b32 %temp; 
	mov.b64 	{%temp, %r35}, %fd4;
	}
	mov.b32 	%f2, %r35;
	abs.f32 	%f1, %f2;
	setp.lt.f32 	%p4, %f1, 0f4086232B;
	@%p4 bra 	$L__BB1_7;
	setp.lt.f64 	%p5, %fd4, 0d0000000000000000;
	add.f64 	%fd101, %fd4, 0d7FF0000000000000;
	selp.f64 	%fd108, 0d0000000000000000, %fd101, %p5;
	setp.geu.f32 	%p6, %f1, 0f40874800;
	@%p6 bra 	$L__BB1_7;
	shr.u32 	%r36, %r13, 31;
	add.s32 	%r37, %r13, %r36;
	shr.s32 	%r38, %r37, 1;
	shl.b32 	%r39, %r38, 20;
	add.s32 	%r40, %r15, %r39;
	mov.b64 	%fd102, {%r14, %r40};
	sub.s32 	%r41, %r13, %r38;
	shl.b32 	%r42, %r41, 20;
	add.s32 	%r43, %r42, 1072693248;
	mov.b32 	%r44, 0;
	mov.b64 	%fd103, {%r44, %r43};
	mul.f64 	%fd108, %fd103, %fd102;
$L__BB1_7:
	abs.f64 	%fd104, %fd108;
	setp.eq.f64 	%p7, %fd104, 0d7FF0000000000000;
	fma.rn.f64 	%fd105, %fd108, %fd5, %fd108;
	selp.f64 	%fd106, %fd108, %fd105, %p7;
	st.param.f64 	[func_retval0], %fd106;
	ret;

}


// ===== COMPILED SASS (sm_100) =====

	.target	sm_100

	.elftype	@"ET_EXEC"


//--------------------- .note.nv.tkinfo           --------------------------
	.section	.note.nv.tkinfo,"",@"SHT_NOTE"
	.sectionflags	@"SHF_NOTE_NV_TKINFO"
	.tkinfo
        /*0018*/ 	.word	0x00000002
        /*0030*/ 	.string	""
        /*0030*/ 	.string	"ptxas"
        /*0030*/ 	.string	"Cuda compilation tools, release 13.0, V13.0.88"
        /*0030*/ 	.string	"Build cuda_13.0.r13.0/compiler.36424714_0"
        /*0030*/ 	.string	"-arch sm_100 -m 64 "



//--------------------- .note.nv.cuinfo           --------------------------
	.section	.note.nv.cuinfo,"",@"SHT_NOTE"
	.sectionflags	@"SHF_NOTE_NV_CUINFO"
        /*0018*/ 	.short	0x0002
        /*001a*/ 	.short	0x0064
        /*001c*/ 	.short	0x0082
	.zero		2


//--------------------- .nv.info                  --------------------------
	.section	.nv.info,"",@"SHT_CUDA_INFO"
	.align	4


	//----- nvinfo : EIATTR_REGCOUNT
	.align		4
        /*0000*/ 	.byte	0x04, 0x2f
        /*0002*/ 	.short	(.L_1 - .L_0)
	.align		4
.L_0:
        /*0004*/ 	.word	index@(_Z5kmeaniPdS_iiiPiS0_)
        /*0008*/ 	.word	0x00000028


	//----- nvinfo : EIATTR_FRAME_SIZE
	.align		4
.L_1:
        /*000c*/ 	.byte	0x04, 0x11
        /*000e*/ 	.short	(.L_3 - .L_2)
	.align		4
.L_2:
        /*0010*/ 	.word	index@($_Z5kmeaniPdS_iiiPiS0_$__internal_accurate_pow)
        /*0014*/ 	.word	0x00000000


	//----- nvinfo : EIATTR_FRAME_SIZE
	.align		4
.L_3:
        /*0018*/ 	.byte	0x04, 0x11
        /*001a*/ 	.short	(.L_5 - .L_4)
	.align		4
.L_4:
        /*001c*/ 	.word	index@($__internal_0_$__cuda_sm20_dsqrt_rn_f64_mediumpath_v1)
        /*0020*/ 	.word	0x00000000


	//----- nvinfo : EIATTR_FRAME_SIZE
	.align		4
.L_5:
        /*0024*/ 	.byte	0x04, 0x11
        /*0026*/ 	.short	(.L_7 - .L_6)
	.align		4
.L_6:
        /*0028*/ 	.word	index@(_Z5kmeaniPdS_iiiPiS0_)
        /*002c*/ 	.word	0x00000000


	//----- nvinfo : EIATTR_MIN_STACK_SIZE
	.align		4
.L_7:
        /*0030*/ 	.byte	0x04, 0x12
        /*0032*/ 	.short	(.L_9 - .L_8)
	.align		4
.L_8:
        /*0034*/ 	.word	index@(_Z5kmeaniPdS_iiiPiS0_)
        /*0038*/ 	.word	0x00000000
.L_9:


//--------------------- .nv.compat                --------------------------
	.section	.nv.compat,"",@"SHT_CUDA_COMPAT_INFO"
	.align	4
        /*0000*/ 	.byte	0x02, 0x09, 0x00, 0x00, 0x02, 0x02, 0x01, 0x00, 0x02, 0x05, 0x05, 0x00, 0x03, 0x07, 0x01, 0x01
        /*0010*/ 	.byte	0x02, 0x03, 0x00, 0x00, 0x02, 0x06, 0x01, 0x00, 0x04, 0x0b, 0x08, 0x00, 0x01, 0x00, 0x00, 0x00
        /*0020*/ 	.byte	0x00, 0x00, 0x00, 0x00


//--------------------- .nv.info._Z5kmeaniPdS_iiiPiS0_ --------------------------
	.section	.nv.info._Z5kmeaniPdS_iiiPiS0_,"",@"SHT_CUDA_INFO"
	.sectionflags	@""
	.align	4


	//----- nvinfo : EIATTR_CUDA_API_VERSION
	.align		4
        /*0000*/ 	.byte	0x04, 0x37
        /*0002*/ 	.short	(.L_11 - .L_10)
.L_10:
        /*0004*/ 	.word	0x00000082


	//----- nvinfo : EIATTR_KPARAM_INFO
	.align		4
.L_11:
        /*0008*/ 	.byte	0x04, 0x17
        /*000a*/ 	.short	(.L_13 - .L_12)
.L_12:
        /*000c*/ 	.word	0x00000000
        /*0010*/ 	.short	0x0007
        /*0012*/ 	.short	0x0030
        /*0014*/ 	.byte	0x00, 0xf5, 0x21, 0x00


	//----- nvinfo : EIATTR_KPARAM_INFO
	.align		4
.L_13:
        /*0018*/ 	.byte	0x04, 0x17
        /*001a*/ 	.short	(.L_15 - .L_14)
.L_14:
        /*001c*/ 	.word	0x00000000
        /*0020*/ 	.short	0x0006
        /*0022*/ 	.short	0x0028
        /*0024*/ 	.byte	0x00, 0xf5, 0x21, 0x00


	//----- nvinfo : EIATTR_KPARAM_INFO
	.align		4
.L_15:
        /*0028*/ 	.byte	0x04, 0x17
        /*002a*/ 	.short	(.L_17 - .L_16)
.L_16:
        /*002c*/ 	.word	0x00000000
        /*0030*/ 	.short	0x0005
        /*0032*/ 	.short	0x0020
        /*0034*/ 	.byte	0x00, 0xf0, 0x11, 0x00


	//----- nvinfo : EIATTR_KPARAM_INFO
	.align		4
.L_17:
        /*0038*/ 	.byte	0x04, 0x17
        /*003a*/ 	.short	(.L_19 - .L_18)
.L_18:
        /*003c*/ 	.word	0x00000000
        /*0040*/ 	.short	0x0004
        /*0042*/ 	.short	0x001c
        /*0044*/ 	.byte	0x00, 0xf0, 0x11, 0x00


	//----- nvinfo : EIATTR_KPARAM_INFO
	.align		4
.L_19:
        /*0048*/ 	.byte	0x04, 0x17
        /*004a*/ 	.short	(.L_21 - .L_20)
.L_20:
        /*004c*/ 	.word	0x00000000
        /*0050*/ 	.short	0x0003
        /*0052*/ 	.short	0x0018
        /*0054*/ 	.byte	0x00, 0xf0, 0x11, 0x00


	//----- nvinfo : EIATTR_KPARAM_INFO
	.align		4
.L_21:
        /*0058*/ 	.byte	0x04, 0x17
        /*005a*/ 	.short	(.L_23 - .L_22)
.L_22:
        /*005c*/ 	.word	0x00000000
        /*0060*/ 	.short	0x0002
        /*0062*/ 	.short	0x0010
        /*0064*/ 	.byte	0x00, 0xf5, 0x21, 0x00


	//----- nvinfo : EIATTR_KPARAM_INFO
	.align		4
.L_23:
        /*0068*/ 	.byte	0x04, 0x17
        /*006a*/ 	.short	(.L_25 - .L_24)
.L_24:
        /*006c*/ 	.word	0x00000000
        /*0070*/ 	.short	0x0001
        /*0072*/ 	.short	0x0008
        /*0074*/ 	.byte	0x00, 0xf5, 0x21, 0x00


	//----- nvinfo : EIATTR_KPARAM_INFO
	.align		4
.L_25:
        /*0078*/ 	.byte	0x04, 0x17
        /*007a*/ 	.short	(.L_27 - .L_26)
.L_26:
        /*007c*/ 	.word	0x00000000
        /*0080*/ 	.short	0x0000
        /*0082*/ 	.short	0x0000
        /*0084*/ 	.byte	0x00, 0xf0, 0x11, 0x00


	//----- nvinfo : EIATTR_SPARSE_MMA_MASK
	.align		4
.L_27:
        /*0088*/ 	.byte	0x03, 0x50
        /*008a*/ 	.short	0x0000


	//----- nvinfo : EIATTR_MAXREG_COUNT
	.align		4
        /*008c*/ 	.byte	0x03, 0x1b
        /*008e*/ 	.short	0x00ff


	//----- nvinfo : EIATTR_MERCURY_ISA_VERSION
	.align		4
        /*0090*/ 	.byte	0x03, 0x5f
        /*0092*/ 	.short	0x0101


	//----- nvinfo : EIATTR_VRC_CTA_INIT_COUNT
	.align		4
        /*0094*/ 	.byte	0x02, 0x4a
	.zero		1
	.zero		1


	//----- nvinfo : EIATTR_EXIT_INSTR_OFFSETS
	.align		4
        /*0098*/ 	.byte	0x04, 0x1c
        /*009a*/ 	.short	(.L_29 - .L_28)


	//   ....[0]....
.L_28:
        /*009c*/ 	.word	0x00000090


	//   ....[1]....
        /*00a0*/ 	.word	0x000025f0


	//----- nvinfo : EIATTR_CRS_STACK_SIZE
	.align		4
.L_29:
        /*00a4*/ 	.byte	0x04, 0x1e
        /*00a6*/ 	.short	(.L_31 - .L_30)
.L_30:
        /*00a8*/ 	.word	0x00000000


	//----- nvinfo : EIATTR_CBANK_PARAM_SIZE
	.align		4
.L_31:
        /*00ac*/ 	.byte	0x03, 0x19
        /*00ae*/ 	.short	0x0038


	//----- nvinfo : EIATTR_PARAM_CBANK
	.align		4
        /*00b0*/ 	.byte	0x04, 0x0a
        /*00b2*/ 	.short	(.L_33 - .L_32)
	.align		4
.L_32:
        /*00b4*/ 	.word	index@(.nv.constant0._Z5kmeaniPdS_iiiPiS0_)
        /*00b8*/ 	.short	0x0380
        /*00ba*/ 	.short	0x0038


	//----- nvinfo : EIATTR_SW_WAR
	.align		4
.L_33:
        /*00bc*/ 	.byte	0x04, 0x36
        /*00be*/ 	.short	(.L_35 - .L_34)
.L_34:
        /*00c0*/ 	.word	0x00000008
.L_35:


//--------------------- .nv.callgraph             --------------------------
	.section	.nv.callgraph,"",@"SHT_CUDA_CALLGRAPH"
	.align	4
	.sectionentsize	8
	.align		4
        /*0000*/ 	.word	0x00000000
	.align		4
        /*0004*/ 	.word	0xffffffff
	.align		4
        /*0008*/ 	.word	0x00000000
	.align		4
        /*000c*/ 	.word	0xfffffffe
	.align		4
        /*0010*/ 	.word	0x00000000
	.align		4
        /*0014*/ 	.word	0xfffffffd
	.align		4
        /*0018*/ 	.word	0x00000000
	.align		4
        /*001c*/ 	.word	0xfffffffc


//--------------------- .text._Z5kmeaniPdS_iiiPiS0_ --------------------------
	.section	.text._Z5kmeaniPdS_iiiPiS0_,"ax",@progbits
	.align	128
        .global         _Z5kmeaniPdS_iiiPiS0_
        .type           _Z5kmeaniPdS_iiiPiS0_,@function
        .size           _Z5kmeaniPdS_iiiPiS0_,(.L_x_81 - _Z5kmeaniPdS_iiiPiS0_)
        .other          _Z5kmeaniPdS_iiiPiS0_,@"STO_CUDA_ENTRY STV_DEFAULT"
_Z5kmeaniPdS_iiiPiS0_:
.text._Z5kmeaniPdS_iiiPiS0_:
[----:B------:R-:W-:Y:S01]  /*0000*/  LDC R1, c[0x0][0x37c] ;  /* 0x0000df00ff017b82 */ /* 0x000fe20000000800 */
[----:B------:R-:W0:Y:S07]  /*0010*/  S2R R3, SR_TID.X ;  /* 0x0000000000037919 */ /* 0x000e2e0000002100 */
[----:B------:R-:W0:Y:S01]  /*0020*/  S2UR UR4, SR_CTAID.X ;  /* 0x00000000000479c3 */ /* 0x000e220000002500 */
[----:B------:R-:W1:Y:S01]  /*0030*/  LDCU UR5, c[0x0][0x380] ;  /* 0x00007000ff0577ac */ /* 0x000e620008000800 */
[----:B------:R-:W2:Y:S06]  /*0040*/  LDCU UR6, c[0x0][0x398] ;  /* 0x00007300ff0677ac */ /* 0x000eac0008000800 */
[----:B------:R-:W0:Y:S02]  /*0050*/  LDC R2, c[0x0][0x360] ;  /* 0x0000d800ff027b82 */ /* 0x000e240000000800 */
[----:B0-----:R-:W-:-:S04]  /*0060*/  IMAD R2, R2, UR4, R3 ;  /* 0x0000000402027c24 */ /* 0x001fc8000f8e0203 */
[----:B-1----:R-:W-:-:S05]  /*0070*/  VIADD R2, R2, UR5 ;  /* 0x0000000502027c36 */ /* 0x002fca0008000000 */
[----:B--2---:R-:W-:-:S13]  /*0080*/  ISETP.GE.AND P0, PT, R2, UR6, PT ;  /* 0x0000000602007c0c */ /* 0x004fda000bf06270 */
[----:B------:R-:W-:Y:S05]  /*0090*/  @P0 EXIT ;  /* 0x000000000000094d */ /* 0x000fea0003800000 */
[----:B------:R-:W0:Y:S01]  /*00a0*/  LDCU UR4, c[0x0][0x3a0] ;  /* 0x00007400ff0477ac */ /* 0x000e220008000800 */
[----:B------:R-:W1:Y:S01]  /*00b0*/  LDCU.64 UR8, c[0x0][0x358] ;  /* 0x00006b00ff0877ac */ /* 0x000e620008000a00 */
[----:B0-----:R-:W-:-:S09]  /*00c0*/  UISETP.GE.AND UP0, UPT, UR4, 0x1, UPT ;  /* 0x000000010400788c */ /* 0x001fd2000bf06270 */
[----:B-1----:R-:W-:Y:S05]  /*00d0*/  BRA.U !UP0, `(.L_x_0) ;  /* 0x0000002508287547 */ /* 0x002fea000b800000 */
[----:B------:R-:W0:Y:S02]  /*00e0*/  LDCU UR6, c[0x0][0x39c] ;  /* 0x00007380ff0677ac */ /* 0x000e240008000800 */
[----:B0-----:R-:W-:-:S09]  /*00f0*/  UISETP.GE.AND UP0, UPT, UR6, 0x1, UPT ;  /* 0x000000010600788c */ /* 0x001fd2000bf06270 */
[----:B------:R-:W-:Y:S05]  /*0100*/  BRA.U !UP0, `(.L_x_1) ;  /* 0x0000002108b87547 */ /* 0x000fea000b800000 */
[----:B------:R-:W-:Y:S01]  /*0110*/  IMAD R3, R2, UR6, RZ ;  /* 0x0000000602037c24 */ /* 0x000fe2000f8e02ff */
[----:B------:R-:W-:Y:S01]  /*0120*/  ULOP3.LUT UR5, UR6, 0x7ffffffc, URZ, 0xc0, !UPT ;  /* 0x7ffffffc06057892 */ /* 0x000fe2000f8ec0ff */
[----:B------:R-:W-:Y:S01]  /*0130*/  IMAD.MOV.U32 R4, RZ, RZ, RZ ;  /* 0x000000ffff047224 */ /* 0x000fe200078e00ff */
[----:B------:R-:W-:Y:S02]  /*0140*/  ULOP3.LUT UR7, UR6, 0x3, URZ, 0xc0, !UPT ;  /* 0x0000000306077892 */ /* 0x000fe4000f8ec0ff */
[----:B------:R-:W-:Y:S01]  /*0150*/  SHF.R.S32.HI R6, RZ, 0x1f, R3 ;  /* 0x0000001fff067819 */ /* 0x000fe20000011403 */
[----:B------:R-:W-:-:S12]  /*0160*/  UIADD3 UR6, UPT, UPT, -UR5, URZ, URZ ;  /* 0x000000ff05067290 */ /* 0x000fd8000fffe1ff */
.L_x_70:
[----:B------:R-:W-:-:S13]  /*0170*/  ISETP.NE.AND P0, PT, R4, RZ, PT ;  /* 0x000000ff0400720c */ /* 0x000fda0003f05270 */
[----:B------:R-:W-:Y:S05]  /*0180*/  @!P0 BRA `(.L_x_2) ;  /* 0x0000001000648947 */ /* 0x000fea0003800000 */
[----:B------:R-:W0:Y:S01]  /*0190*/  LDCU UR4, c[0x0][0x39c] ;  /* 0x00007380ff0477ac */ /* 0x000e220008000800 */
[----:B------:R-:W-:Y:S01]  /*01a0*/  CS2R R22, SRZ ;  /* 0x0000000000167805 */ /* 0x000fe2000001ff00 */
[----:B0-----:R-:W-:Y:S02]  /*01b0*/  UISETP.GE.U32.AND UP0, UPT, UR4, 0x4, UPT ;  /* 0x000000040400788c */ /* 0x001fe4000bf06070 */
[----:B------:R-:W-:Y:S01]  /*01c0*/  IMAD R5, R4, UR4, RZ ;  /* 0x0000000404057c24 */ /* 0x000fe2000f8e02ff */
[----:B------:R-:W-:-:S06]  /*01d0*/  UMOV UR4, URZ ;  /* 0x000000ff00047c82 */ /* 0x000fcc0008000000 */
[----:B------:R-:W-:Y:S05]  /*01e0*/  BRA.U !UP0, `(.L_x_3) ;  /* 0x00000009082c7547 */ /* 0x000fea000b800000 */
[----:B------:R-:W0:Y:S01]  /*01f0*/  LDC.64 R8, c[0x0][0x390] ;  /* 0x0000e400ff087b82 */ /* 0x000e220000000a00 */
[----:B------:R-:W1:Y:S01]  /*0200*/  LDCU.64 UR10, c[0x0][0x388] ;  /* 0x00007100ff0a77ac */ /* 0x000e620008000a00 */
[----:B------:R-:W-:Y:S01]  /*0210*/  CS2R R22, SRZ ;  /* 0x0000000000167805 */ /* 0x000fe2000001ff00 */
[----:B------:R-:W-:Y:S01]  /*0220*/  UMOV UR4, UR6 ;  /* 0x0000000600047c82 */ /* 0x000fe20008000000 */
[----:B-1----:R-:W-:-:S04]  /*0230*/  LEA R14, P0, R3, UR10, 0x3 ;  /* 0x0000000a030e7c11 */ /* 0x002fc8000f8018ff */
[----:B------:R-:W-:Y:S01]  /*0240*/  IADD3 R14, P1, PT, R14, 0x10, RZ ;  /* 0x000000100e0e7810 */ /* 0x000fe20007f3e0ff */
[----:B0-----:R-:W-:Y:S01]  /*0250*/  IMAD.WIDE.U32 R8, R5, 0x8, R8 ;  /* 0x0000000805087825 */ /* 0x001fe200078e0008 */
[----:B------:R-:W-:Y:S02]  /*0260*/  LEA.HI.X R15, R3, UR11, R6, 0x3, P0 ;  /* 0x0000000b030f7c11 */ /* 0x000fe400080f1c06 */
[----:B------:R-:W-:-:S03]  /*0270*/  IADD3 R16, P2, PT, R8, 0x10, RZ ;  /* 0x0000001008107810 */ /* 0x000fc60007f5e0ff */
[----:B------:R-:W-:Y:S02]  /*0280*/  IMAD.X R15, RZ, RZ, R15, P1 ;  /* 0x000000ffff0f7224 */ /* 0x000fe400008e060f */
[----:B------:R-:W-:-:S08]  /*0290*/  IMAD.X R17, RZ, RZ, R9, P2 ;  /* 0x000000ffff117224 */ /* 0x000fd000010e0609 */
.L_x_20:
[----:B------:R-:W2:Y:S04]  /*02a0*/  LDG.E.64 R24, desc[UR8][R14.64+-0x10] ;  /* 0xfffff0080e187981 */ /* 0x000ea8000c1e1b00 */
[----:B------:R-:W2:Y:S01]  /*02b0*/  LDG.E.64 R8, desc[UR8][R16.64+-0x10] ;  /* 0xfffff00810087981 */ /* 0x000ea2000c1e1b00 */
[----:B------:R-:W-:Y:S01]  /*02c0*/  BSSY.RECONVERGENT B0, `(.L_x_4) ;  /* 0x0000005000007945 */ /* 0x000fe20003800200 */
[----:B------:R-:W-:Y:S01]  /*02d0*/  MOV R0, 0x310 ;  /* 0x0000031000007802 */ /* 0x000fe20000000f00 */
[----:B--2---:R-:W-:-:S08]  /*02e0*/  DADD R24, R24, -R8 ;  /* 0x0000000018187229 */ /* 0x004fd00000000808 */
[----:B------:R-:W-:-:S11]  /*02f0*/  DADD R8, -RZ, |R24| ;  /* 0x00000000ff087229 */ /* 0x000fd60000000518 */
[----:B------:R-:W-:Y:S05]  /*0300*/  CALL.REL.NOINC `($_Z5kmeaniPdS_iiiPiS0_$__internal_accurate_pow) ;  /* 0x0000002400747944 */ /* 0x000fea0003c00000 */
[----:B------:R-:W-:Y:S05]  /*0310*/  BSYNC.RECONVERGENT B0 ;  /* 0x0000000000007941 */ /* 0x000fea0003800200 */
.L_x_4:
[C---:B------:R-:W-:Y:S01]  /*0320*/  DADD R10, R24.reuse, 2 ;  /* 0x40000000180a7429 */ /* 0x040fe20000000000 */
[----:B------:R-:W-:Y:S01]  /*0330*/  BSSY.RECONVERGENT B0, `(.L_x_5) ;  /* 0x000000f000007945 */ /* 0x000fe20003800200 */
[----:B------:R-:W-:-:S08]  /*0340*/  DSETP.NEU.AND P0, PT, R24, RZ, PT ;  /* 0x000000ff1800722a */ /* 0x000fd00003f0d000 */
[----:B------:R-:W-:Y:S02]  /*0350*/  LOP3.LUT R10, R11, 0x7ff00000, RZ, 0xc0, !PT ;  /* 0x7ff000000b0a7812 */ /* 0x000fe400078ec0ff */
[----:B------:R-:W-:Y:S02]  /*0360*/  FSEL R11, R8, RZ, P0 ;  /* 0x000000ff080b7208 */ /* 0x000fe40000000000 */
[----:B------:R-:W-:Y:S02]  /*0370*/  ISETP.NE.AND P1, PT, R10, 0x7ff00000, PT ;  /* 0x7ff000000a00780c */ /* 0x000fe40003f25270 */
[----:B------:R-:W-:-:S11]  /*0380*/  FSEL R10, R9, RZ, P0 ;  /* 0x000000ff090a7208 */ /* 0x000fd60000000000 */
[----:B------:R-:W-:Y:S05]  /*0390*/  @P1 BRA `(.L_x_6) ;  /* 0x0000000000201947 */ /* 0x000fea0003800000 */
[----:B------:R-:W-:-:S14]  /*03a0*/  DSETP.NAN.AND P0, PT, R24, R24, PT ;  /* 0x000000181800722a */ /* 0x000fdc0003f08000 */
[----:B------:R-:W-:Y:S05]  /*03b0*/  @P0 BRA `(.L_x_7) ;  /* 0x0000000000140947 */ /* 0x000fea0003800000 */
[----:B------:R-:W-:-:S14]  /*03c0*/  DSETP.NEU.AND P0, PT, |R24|, +INF , PT ;  /* 0x7ff000001800742a */ /* 0x000fdc0003f0d200 */
[----:B------:R-:W-:Y:S05]  /*03d0*/  @P0 BRA `(.L_x_6) ;  /* 0x0000000000100947 */ /* 0x000fea0003800000 */
[----:B------:R-:W-:Y:S02]  /*03e0*/  IMAD.MOV.U32 R10, RZ, RZ, 0x0 ;  /* 0x00000000ff0a7424 */ /* 0x000fe400078e00ff */
[----:B------:R-:W-:Y:S01]  /*03f0*/  IMAD.MOV.U32 R11, RZ, RZ, 0x7ff00000 ;  /* 0x7ff00000ff0b7424 */ /* 0x000fe200078e00ff */
[----:B------:R-:W-:Y:S06]  /*0400*/  BRA `(.L_x_6) ;  /* 0x0000000000047947 */ /* 0x000fec0003800000 */
.L_x_7:
[----:B------:R-:W-:-:S11]  /*0410*/  DADD R10, R24, 2 ;  /* 0x40000000180a7429 */ /* 0x000fd60000000000 */
.L_x_6:
[----:B------:R-:W-:Y:S05]  /*0420*/  BSYNC.RECONVERGENT B0 ;  /* 0x0000000000007941 */ /* 0x000fea0003800200 */
.L_x_5:
[----:B------:R-:W2:Y:S04]  /*0430*/  LDG.E.64 R18, desc[UR8][R14.64+-0x8] ;  /* 0xfffff8080e127981 */ /* 0x000ea8000c1e1b00 */
[----:B------:R-:W2:Y:S01]  /*0440*/  LDG.E.64 R8, desc[UR8][R16.64+-0x8] ;  /* 0xfffff80810087981 */ /* 0x000ea2000c1e1b00 */
[----:B------:R-:W-:Y:S01]  /*0450*/  DSETP.NEU.AND P0, PT, R24, 1, PT ;  /* 0x3ff000001800742a */ /* 0x000fe20003f0d000 */
[----:B------:R-:W-:Y:S01]  /*0460*/  BSSY.RECONVERGENT B0, `(.L_x_8) ;  /* 0x0000008000007945 */ /* 0x000fe20003800200 */
[----:B------:R-:W-:-:S04]  /*0470*/  MOV R0, 0x4e0 ;  /* 0x000004e000007802 */ /* 0x000fc80000000f00 */
[----:B------:R-:W-:Y:S02]  /*0480*/  FSEL R24, R10, RZ, P0 ;  /* 0x000000ff0a187208 */ /* 0x000fe40000000000 */
[----:B------:R-:W-:-:S06]  /*0490*/  FSEL R25, R11, 1.875, P0 ;  /* 0x3ff000000b197808 */ /* 0x000fcc0000000000 */
[----:B------:R-:W-:Y:S02]  /*04a0*/  DADD R24, R22, R24 ;  /* 0x0000000016187229 */ /* 0x000fe40000000018 */
[----:B--2---:R-:W-:-:S08]  /*04b0*/  DADD R18, R18, -R8 ;  /* 0x0000000012127229 */ /* 0x004fd00000000808 */
[----:B------:R-:W-:-:S11]  /*04c0*/  DADD R8, -RZ, |R18| ;  /* 0x00000000ff087229 */ /* 0x000fd60000000512 */
[----:B------:R-:W-:Y:S05]  /*04d0*/  CALL.REL.NOINC `($_Z5kmeaniPdS_iiiPiS0_$__internal_accurate_pow) ;  /* 0x0000002400007944 */ /* 0x000fea0003c00000 */
[----:B------:R-:W-:Y:S05]  /*04e0*/  BSYNC.RECONVERGENT B0 ;  /* 0x0000000000007941 */ /* 0x000fea0003800200 */
.L_x_8:
        /* <DEDUP_REMOVED lines=15> */
.L_x_11:
[----:B------:R-:W-:-:S11]  /*05e0*/  DADD R10, R18, 2 ;  /* 0x40000000120a7429 */ /* 0x000fd60000000000 */
.L_x_10:
[----:B------:R-:W-:Y:S05]  /*05f0*/  BSYNC.RECONVERGENT B0 ;  /* 0x0000000000007941 */ /* 0x000fea0003800200 */
.L_x_9:
[----:B------:R-:W2:Y:S04]  /*0600*/  LDG.E.64 R22, desc[UR8][R14.64] ;  /* 0x000000080e167981 */ /* 0x000ea8000c1e1b00 */
[----:B------:R-:W2:Y:S01]  /*0610*/  LDG.E.64 R8, desc[UR8][R16.64] ;  /* 0x0000000810087981 */ /* 0x000ea2000c1e1b00 */
[----:B------:R-:W-:Y:S01]  /*0620*/  DSETP.NEU.AND P0, PT, R18, 1, PT ;  /* 0x3ff000001200742a */ /* 0x000fe20003f0d000 */
[----:B------:R-:W-:Y:S01]  /*0630*/  BSSY.RECONVERGENT B0, `(.L_x_12) ;  /* 0x000000a000007945 */ /* 0x000fe20003800200 */
[----:B------:R-:W-:Y:S01]  /*0640*/  MOV R0, 0x6d0 ;  /* 0x000006d000007802 */ /* 0x000fe20000000f00 */
[----:B--2---:R-:W-:-:S03]  /*0650*/  DADD R22, R22, -R8 ;  /* 0x0000000016167229 */ /* 0x004fc60000000808 */
[----:B------:R-:W-:Y:S02]  /*0660*/  FSEL R8, R10, RZ, P0 ;  /* 0x000000ff0a087208 */ /* 0x000fe40000000000 */
[----:B------:R-:W-:-:S03]  /*0670*/  FSEL R9, R11, 1.875, P0 ;  /* 0x3ff000000b097808 */ /* 0x000fc60000000000 */
[----:B------:R-:W-:-:S03]  /*0680*/  DADD R18, -RZ, |R22| ;  /* 0x00000000ff127229 */ /* 0x000fc60000000516 */
[----:B------:R-:W-:-:S07]  /*0690*/  DADD R24, R24, R8 ;  /* 0x0000000018187229 */ /* 0x000fce0000000008 */
[----:B------:R-:W-:Y:S02]  /*06a0*/  IMAD.MOV.U32 R8, RZ, RZ, R18 ;  /* 0x000000ffff087224 */ /* 0x000fe400078e0012 */
[----:B------:R-:W-:-:S07]  /*06b0*/  IMAD.MOV.U32 R9, RZ, RZ, R19 ;  /* 0x000000ffff097224 */ /* 0x000fce00078e0013 */
[----:B------:R-:W-:Y:S05]  /*06c0*/  CALL.REL.NOINC `($_Z5kmeaniPdS_iiiPiS0_$__internal_accurate_pow) ;  /* 0x0000002000847944 */ /* 0x000fea0003c00000 */
[----:B------:R-:W-:Y:S05]  /*06d0*/  BSYNC.RECONVERGENT B0 ;  /* 0x0000000000007941 */ /* 0x000fea0003800200 */
.L_x_12:
        /* <DEDUP_REMOVED lines=15> */
.L_x_15:
[----:B------:R-:W-:-:S11]  /*07d0*/  DADD R10, R22, 2 ;  /* 0x40000000160a7429 */ /* 0x000fd60000000000 */
.L_x_14:
[----:B------:R-:W-:Y:S05]  /*07e0*/  BSYNC.RECONVERGENT B0 ;  /* 0x0000000000007941 */ /* 0x000fea0003800200 */
.L_x_13:
        /* <DEDUP_REMOVED lines=14> */
.L_x_16:
        /* <DEDUP_REMOVED lines=15> */
.L_x_19:
[----:B------:R-:W-:-:S11]  /*09c0*/  DADD R10, R18, 2 ;  /* 0x40000000120a7429 */ /* 0x000fd60000000000 */
.L_x_18:
[----:B------:R-:W-:Y:S05]  /*09d0*/  BSYNC.RECONVERGENT B0 ;  /* 0x0000000000007941 */ /* 0x000fea0003800200 */
.L_x_17:
[----:B------:R-:W-:Y:S01]  /*09e0*/  UIADD3 UR4, UPT, UPT, UR4, 0x4, URZ ;  /* 0x0000000404047890 */ /* 0x000fe2000fffe0ff */
[----:B------:R-:W-:Y:S01]  /*09f0*/  DSETP.NEU.AND P0, PT, R18, 1, PT ;  /* 0x3ff000001200742a */ /* 0x000fe20003f0d000 */
[----:B------:R-:W-:Y:S02]  /*0a00*/  IADD3 R16, P1, PT, R16, 0x20, RZ ;  /* 0x0000002010107810 */ /* 0x000fe40007f3e0ff */
[----:B------:R-:W-:-:S03]  /*0a10*/  UISETP.NE.AND UP0, UPT, UR4, URZ, UPT ;  /* 0x000000ff0400728c */ /* 0x000fc6000bf05270 */
[----:B------:R-:W-:Y:S01]  /*0a20*/  FSEL R22, R10, RZ, P0 ;  /* 0x000000ff0a167208 */ /* 0x000fe20000000000 */
[----:B------:R-:W-:Y:S01]  /*0a30*/  IMAD.X R17, RZ, RZ, R17, P1 ;  /* 0x000000ffff117224 */ /* 0x000fe200008e0611 */
[----:B------:R-:W-:Y:S02]  /*0a40*/  FSEL R23, R11, 1.875, P0 ;  /* 0x3ff000000b177808 */ /* 0x000fe40000000000 */
[----:B------:R-:W-:-:S04]  /*0a50*/  IADD3 R14, P0, PT, R14, 0x20, RZ ;  /* 0x000000200e0e7810 */ /* 0x000fc80007f1e0ff */
[----:B------:R-:W-:Y:S01]  /*0a60*/  DADD R22, R24, R22 ;  /* 0x0000000018167229 */ /* 0x000fe20000000016 */
[----:B------:R-:W-:Y:S01]  /*0a70*/  IMAD.X R15, RZ, RZ, R15, P0 ;  /* 0x000000ffff0f7224 */ /* 0x000fe200000e060f */
[----:B------:R-:W-:Y:S09]  /*0a80*/  BRA.U UP0, `(.L_x_20) ;  /* 0xfffffff900047547 */ /* 0x000ff2000b83ffff */
[----:B------:R-:W-:-:S05]  /*0a90*/  UMOV UR4, UR5 ;  /* 0x0000000500047c82 */ /* 0x000fca0008000000 */
.L_x_3:
[----:B------:R-:W-:-:S09]  /*0aa0*/  UISETP.NE.AND UP0, UPT, UR7, URZ, UPT ;  /* 0x000000ff0700728c */ /* 0x000fd2000bf05270 */
[----:B------:R-:W-:Y:S05]  /*0ab0*/  BRA.U !UP0, `(.L_x_21) ;  /* 0x0000000508a07547 */ /* 0x000fea000b800000 */
[----:B------:R-:W0:Y:S01]  /*0ac0*/  LDC.64 R10, c[0x0][0x390] ;  /* 0x0000e400ff0a7b82 */ /* 0x000e220000000a00 */
[----:B------:R-:W1:Y:S01]  /*0ad0*/  LDCU.64 UR10, c[0x0][0x388] ;  /* 0x00007100ff0a77ac */ /* 0x000e620008000a00 */
[----:B------:R-:W-:Y:S01]  /*0ae0*/  IADD3 R0, P0, PT, R3, UR4, RZ ;  /* 0x0000000403007c10 */ /* 0x000fe2000ff1e0ff */
[----:B------:R-:W-:-:S04]  /*0af0*/  VIADD R9, R5, UR4 ;  /* 0x0000000405097c36 */ /* 0x000fc80008000000 */
[----:B------:R-:W-:Y:S01]  /*0b00*/  IMAD.X R15, RZ, RZ, R6, P0 ;  /* 0x000000ffff0f7224 */ /* 0x000fe200000e0606 */
[----:B-1----:R-:W-:-:S04]  /*0b10*/  LEA R14, P0, R0, UR10, 0x3 ;  /* 0x0000000a000e7c11 */ /* 0x002fc8000f8018ff */
[----:B------:R-:W-:Y:S01]  /*0b20*/  LEA.HI.X R15, R0, UR11, R15, 0x3, P0 ;  /* 0x0000000b000f7c11 */ /* 0x000fe200080f1c0f */
[----:B0-----:R-:W-:-:S04]  /*0b30*/  IMAD.WIDE.U32 R10, R9, 0x8, R10 ;  /* 0x00000008090a7825 */ /* 0x001fc800078e000a */
        /* <DEDUP_REMOVED lines=8> */
.L_x_22:
        /* <DEDUP_REMOVED lines=15> */
.L_x_25:
[----:B------:R-:W-:-:S11]  /*0cb0*/  DADD R10, R16, 2 ;  /* 0x40000000100a7429 */ /* 0x000fd60000000000 */
.L_x_24:
[----:B------:R-:W-:Y:S05]  /*0cc0*/  BSYNC.RECONVERGENT B0 ;  /* 0x0000000000007941 */ /* 0x000fea0003800200 */
.L_x_23:
[----:B------:R-:W-:Y:S01]  /*0cd0*/  DSETP.NEU.AND P0, PT, R16, 1, PT ;  /* 0x3ff000001000742a */ /* 0x000fe20003f0d000 */
[----:B------:R-:W-:-:S05]  /*0ce0*/  UISETP.NE.AND UP0, UPT, UR7, 0x1, UPT ;  /* 0x000000010700788c */ /* 0x000fca000bf05270 */
[----:B------:R-:W-:Y:S02]  /*0cf0*/  FSEL R8, R10, RZ, P0 ;  /* 0x000000ff0a087208 */ /* 0x000fe40000000000 */
[----:B------:R-:W-:-:S06]  /*0d00*/  FSEL R9, R11, 1.875, P0 ;  /* 0x3ff000000b097808 */ /* 0x000fcc0000000000 */
[----:B------:R-:W-:Y:S01]  /*0d10*/  DADD R22, R22, R8 ;  /* 0x0000000016167229 */ /* 0x000fe20000000008 */
[----:B------:R-:W-:Y:S10]  /*0d20*/  BRA.U !UP0, `(.L_x_21) ;  /* 0x0000000508047547 */ /* 0x000ff4000b800000 */
[----:B------:R-:W0:Y:S01]  /*0d30*/  LDC.64 R18, c[0x0][0x390] ;  /* 0x0000e400ff127b82 */ /* 0x000e220000000a00 */
[----:B------:R-:W-:Y:S01]  /*0d40*/  IADD3 R5, P0, PT, R5, UR4, RZ ;  /* 0x0000000405057c10 */ /* 0x000fe2000ff1e0ff */
[----:B------:R-:W2:Y:S04]  /*0d50*/  LDG.E.64 R16, desc[UR8][R14.64+0x8] ;  /* 0x000008080e107981 */ /* 0x000ea8000c1e1b00 */
[----:B------:R-:W-:Y:S01]  /*0d60*/  IMAD.X R0, RZ, RZ, RZ, P0 ;  /* 0x000000ffff007224 */ /* 0x000fe200000e06ff */
[----:B0-----:R-:W-:-:S04]  /*0d70*/  LEA R18, P0, R5, R18, 0x3 ;  /* 0x0000001205127211 */ /* 0x001fc800078018ff */
[----:B------:R-:W-:-:S05]  /*0d80*/  LEA.HI.X R19, R5, R19, R0, 0x3, P0 ;  /* 0x0000001305137211 */ /* 0x000fca00000f1c00 */
[----:B------:R-:W2:Y:S01]  /*0d90*/  LDG.E.64 R8, desc[UR8][R18.64+0x8] ;  /* 0x0000080812087981 */ /* 0x000ea2000c1e1b00 */
[----:B------:R-:W-:Y:S01]  /*0da0*/  BSSY.RECONVERGENT B0, `(.L_x_26) ;  /* 0x0000005000007945 */ /* 0x000fe20003800200 */
[----:B------:R-:W-:Y:S01]  /*0db0*/  MOV R0, 0xdf0 ;  /* 0x00000df000007802 */ /* 0x000fe20000000f00 */
[----:B--2---:R-:W-:-:S08]  /*0dc0*/  DADD R16, R16, -R8 ;  /* 0x0000000010107229 */ /* 0x004fd00000000808 */
[----:B------:R-:W-:-:S11]  /*0dd0*/  DADD R8, -RZ, |R16| ;  /* 0x00000000ff087229 */ /* 0x000fd60000000510 */
[----:B------:R-:W-:Y:S05]  /*0de0*/  CALL.REL.NOINC `($_Z5kmeaniPdS_iiiPiS0_$__internal_accurate_pow) ;  /* 0x0000001800bc7944 */ /* 0x000fea0003c00000 */
[----:B------:R-:W-:Y:S05]  /*0df0*/  BSYNC.RECONVERGENT B0 ;  /* 0x0000000000007941 */ /* 0x000fea0003800200 */
.L_x_26:
        /* <DEDUP_REMOVED lines=15> */
.L_x_29:
[----:B------:R-:W-:-:S11]  /*0ef0*/  DADD R10, R16, 2 ;  /* 0x40000000100a7429 */ /* 0x000fd60000000000 */
.L_x_28:
[----:B------:R-:W-:Y:S05]  /*0f00*/  BSYNC.RECONVERGENT B0 ;  /* 0x0000000000007941 */ /* 0x000fea0003800200 */
.L_x_27:
[----:B------:R-:W-:Y:S01]  /*0f10*/  DSETP.NEU.AND P0, PT, R16, 1, PT ;  /* 0x3ff000001000742a */ /* 0x000fe20003f0d000 */
[----:B------:R-:W-:-:S05]  /*0f20*/  UISETP.NE.AND UP0, UPT, UR7, 0x2, UPT ;  /* 0x000000020700788c */ /* 0x000fca000bf05270 */
[----:B------:R-:W-:Y:S02]  /*0f30*/  FSEL R8, R10, RZ, P0 ;  /* 0x000000ff0a087208 */ /* 0x000fe40000000000 */
[----:B------:R-:W-:-:S06]  /*0f40*/  FSEL R9, R11, 1.875, P0 ;  /* 0x3ff000000b097808 */ /* 0x000fcc0000000000 */
[----:B------:R-:W-:Y:S01]  /*0f50*/  DADD R22, R22, R8 ;  /* 0x0000000016167229 */ /* 0x000fe20000000008 */
[----:B------:R-:W-:Y:S10]  /*0f60*/  BRA.U !UP0, `(.L_x_21) ;  /* 0x0000000108747547 */ /* 0x000ff4000b800000 */
        /* <DEDUP_REMOVED lines=8> */
.L_x_30:
        /* <DEDUP_REMOVED lines=15> */
.L_x_33:
[----:B------:R-:W-:-:S11]  /*10e0*/  DADD R10, R16, 2 ;  /* 0x40000000100a7429 */ /* 0x000fd60000000000 */
.L_x_32:
[----:B------:R-:W-:Y:S05]  /*10f0*/  BSYNC.RECONVERGENT B0 ;  /* 0x0000000000007941 */ /* 0x000fea0003800200 */
.L_x_31:
[----:B------:R-:W-:-:S06]  /*1100*/  DSETP.NEU.AND P0, PT, R16, 1, PT ;  /* 0x3ff000001000742a */ /* 0x000fcc0003f0d000 */
[----:B------:R-:W-:Y:S02]  /*1110*/  FSEL R8, R10, RZ, P0 ;  /* 0x000000ff0a087208 */ /* 0x000fe40000000000 */
[----:B------:R-:W-:-:S06]  /*1120*/  FSEL R9, R11, 1.875, P0 ;  /* 0x3ff000000b097808 */ /* 0x000fcc0000000000 */
[----:B------:R-:W-:-:S11]  /*1130*/  DADD R22, R22, R8 ;  /* 0x0000000016167229 */ /* 0x000fd60000000008 */
.L_x_21:
[----:B------:R-:W0:Y:S01]  /*1140*/  MUFU.RSQ64H R9, R23 ;  /* 0x0000001700097308 */ /* 0x000e220000001c00 */
[----:B------:R-:W-:Y:S01]  /*1150*/  VIADD R8, R23, 0xfcb00000 ;  /* 0xfcb0000017087836 */ /* 0x000fe20000000000 */
[----:B------:R-:W-:Y:S01]  /*1160*/  BSSY.RECONVERGENT B0, `(.L_x_34) ;  /* 0x0000016000007945 */ /* 0x000fe20003800200 */
[----:B------:R-:W-:Y:S02]  /*1170*/  IMAD.MOV.U32 R14, RZ, RZ, 0x0 ;  /* 0x00000000ff0e7424 */ /* 0x000fe400078e00ff */
[----:B------:R-:W-:Y:S01]  /*1180*/  IMAD.MOV.U32 R15, RZ, RZ, 0x3fd80000 ;  /* 0x3fd80000ff0f7424 */ /* 0x000fe200078e00ff */
[----:B------:R-:W-:Y:S01]  /*1190*/  ISETP.GE.U32.AND P0, PT, R8, 0x7ca00000, PT ;  /* 0x7ca000000800780c */ /* 0x000fe20003f06070 */
[----:B0-----:R-:W-:-:S08]  /*11a0*/  DMUL R10, R8, R8 ;  /* 0x00000008080a7228 */ /* 0x001fd00000000000 */
[----:B------:R-:W-:-:S08]  /*11b0*/  DFMA R10, -R10, R22, 1 ;  /* 0x3ff000000a0a742b */ /* 0x000fd00000000116 */
[----:B------:R-:W-:Y:S02]  /*11c0*/  DFMA R14, R10, R14, 0.5 ;  /* 0x3fe000000a0e742b */ /* 0x000fe4000000000e */
[----:B------:R-:W-:-:S08]  /*11d0*/  DMUL R10, R8, R10 ;  /* 0x0000000a080a7228 */ /* 0x000fd00000000000 */
[----:B------:R-:W-:-:S08]  /*11e0*/  DFMA R18, R14, R10, R8 ;  /* 0x0000000a0e12722b */ /* 0x000fd00000000008 */
[----:B------:R-:W-:Y:S02]  /*11f0*/  DMUL R14, R18, R22 ;  /* 0x00000016120e7228 */ /* 0x000fe40000000000 */
[----:B------:R-:W-:Y:S02]  /*1200*/  VIADD R11, R19, 0xfff00000 ;  /* 0xfff00000130b7836 */ /* 0x000fe40000000000 */
[----:B------:R-:W-:-:S04]  /*1210*/  IMAD.MOV.U32 R10, RZ, RZ, R18 ;  /* 0x000000ffff0a7224 */ /* 0x000fc800078e0012 */
[----:B------:R-:W-:-:S08]  /*1220*/  DFMA R20, R14, -R14, R22 ;  /* 0x8000000e0e14722b */ /* 0x000fd00000000016 */
[----:B------:R-:W-:Y:S01]  /*1230*/  DFMA R16, R20, R10, R14 ;  /* 0x0000000a1410722b */ /* 0x000fe2000000000e */
[----:B------:R-:W-:Y:S10]  /*1240*/  @!P0 BRA `(.L_x_35) ;  /* 0x00000000001c8947 */ /* 0x000ff40003800000 */
[----:B------:R-:W-:Y:S01]  /*1250*/  IMAD.MOV.U32 R10, RZ, RZ, R18 ;  /* 0x000000ffff0a7224 */ /* 0x000fe200078e0012 */
[----:B------:R-:W-:Y:S01]  /*1260*/  MOV R0, 0x12c0 ;  /* 0x000012c000007802 */ /* 0x000fe20000000f00 */
[----:B------:R-:W-:Y:S02]  /*1270*/  IMAD.MOV.U32 R18, RZ, RZ, R22 ;  /* 0x000000ffff127224 */ /* 0x000fe400078e0016 */
[----:B------:R-:W-:Y:S02]  /*1280*/  IMAD.MOV.U32 R19, RZ, RZ, R23 ;  /* 0x000000ffff137224 */ /* 0x000fe400078e0017 */
[----:B------:R-:W-:Y:S02]  /*1290*/  IMAD.MOV.U32 R16, RZ, RZ, R14 ;  /* 0x000000ffff107224 */ /* 0x000fe400078e000e */
[----:B------:R-:W-:-:S07]  /*12a0*/  IMAD.MOV.U32 R17, RZ, RZ, R15 ;  /* 0x000000ffff117224 */ /* 0x000fce00078e000f */
[----:B------:R-:W-:Y:S05]  /*12b0*/  CALL.REL.NOINC `($__internal_0_$__cuda_sm20_dsqrt_rn_f64_mediumpath_v1) ;  /* 0x0000001000d07944 */ /* 0x000fea0003c00000 */
.L_x_35:
[----:B------:R-:W-:Y:S05]  /*12c0*/  BSYNC.RECONVERGENT B0 ;  /* 0x0000000000007941 */ /* 0x000fea0003800200 */
.L_x_34:
[----:B------:R-:W-:-:S06]  /*12d0*/  DSETP.GEU.AND P0, PT, R16, R12, PT ;  /* 0x0000000c1000722a */ /* 0x000fcc0003f0e000 */
[----:B------:R-:W-:Y:S02]  /*12e0*/  FSEL R12, R16, R12, !P0 ;  /* 0x0000000c100c7208 */ /* 0x000fe40004000000 */
[----:B------:R-:W-:Y:S02]  /*12f0*/  FSEL R13, R17, R13, !P0 ;  /* 0x0000000d110d7208 */ /* 0x000fe40004000000 */
[----:B------:R-:W-:Y:S01]  /*1300*/  SEL R7, R4, R7, !P0 ;  /* 0x0000000704077207 */ /* 0x000fe20004000000 */
[----:B------:R-:W-:Y:S06]  /*1310*/  BRA `(.L_x_36) ;  /* 0x0000001000207947 */ /* 0x000fec0003800000 */
.L_x_2:
[----:B------:R-:W0:Y:S01]  /*1320*/  LDCU UR4, c[0x0][0x39c] ;  /* 0x00007380ff0477ac */ /* 0x000e220008000800 */
[----:B------:R-:W-:Y:S01]  /*1330*/  IMAD.MOV.U32 R0, RZ, RZ, RZ ;  /* 0x000000ffff007224 */ /* 0x000fe200078e00ff */
[----:B------:R-:W-:Y:S01]  /*1340*/  CS2R R18, SRZ ;  /* 0x0000000000127805 */ /* 0x000fe2000001ff00 */
[----:B0-----:R-:W-:-:S09]  /*1350*/  UISETP.GE.U32.AND UP0, UPT, UR4, 0x4, UPT ;  /* 0x000000040400788c */ /* 0x001fd2000bf06070 */
[----:B------:R-:W-:Y:S05]  /*1360*/  BRA.U !UP0, `(.L_x_37) ;  /* 0x00000009081c7547 */ /* 0x000fea000b800000 */
[----:B------:R-:W0:Y:S01]  /*1370*/  LDC.64 R12, c[0x0][0x390] ;  /* 0x0000e400ff0c7b82 */ /* 0x000e220000000a00 */
[----:B------:R-:W-:Y:S01]  /*1380*/  IMAD.MOV.U32 R5, RZ, RZ, RZ ;  /* 0x000000ffff057224 */ /* 0x000fe200078e00ff */
[----:B------:R-:W-:Y:S01]  /*1390*/  CS2R R18, SRZ ;  /* 0x0000000000127805 */ /* 0x000fe2000001ff00 */
[----:B------:R-:W1:Y:S06]  /*13a0*/  LDCU.64 UR14, c[0x0][0x388] ;  /* 0x00007100ff0e77ac */ /* 0x000e6c0008000a00 */
.L_x_54:
[----:B------:R-:W-:Y:S01]  /*13b0*/  IADD3 R0, P0, PT, R3, R5, RZ ;  /* 0x0000000503007210 */ /* 0x000fe20007f1e0ff */
[----:B0-----:R-:W-:-:S04]  /*13c0*/  IMAD.WIDE.U32 R22, R5, 0x8, R12 ;  /* 0x0000000805167825 */ /* 0x001fc800078e000c */
[----:B------:R-:W-:Y:S01]  /*13d0*/  IMAD.X R7, RZ, RZ, R6, P0 ;  /* 0x000000ffff077224 */ /* 0x000fe200000e0606 */
[C---:B-1----:R-:W-:Y:S01]  /*13e0*/  LEA R24, P0, R0.reuse, UR14, 0x3 ;  /* 0x0000000e00187c11 */ /* 0x042fe2000f8018ff */
[----:B------:R-:W2:Y:S03]  /*13f0*/  LDG.E.64 R8, desc[UR8][R22.64] ;  /* 0x0000000816087981 */ /* 0x000ea6000c1e1b00 */
[----:B------:R-:W-:-:S05]  /*1400*/  LEA.HI.X R25, R0, UR15, R7, 0x3, P0 ;  /* 0x0000000f00197c11 */ /* 0x000fca00080f1c07 */
[----:B------:R-:W2:Y:S01]  /*1410*/  LDG.E.64 R16, desc[UR8][R24.64] ;  /* 0x0000000818107981 */ /* 0x000ea2000c1e1b00 */
[----:B------:R-:W-:Y:S01]  /*1420*/  VIADD R5, R5, 0x4 ;  /* 0x0000000405057836 */ /* 0x000fe20000000000 */
[----:B------:R-:W-:Y:S01]  /*1430*/  BSSY.RECONVERGENT B0, `(.L_x_38) ;  /* 0x0000006000007945 */ /* 0x000fe20003800200 */
[----:B------:R-:W-:-:S03]  /*1440*/  MOV R0, 0x1490 ;  /* 0x0000149000007802 */ /* 0x000fc60000000f00 */
[----:B------:R-:W-:Y:S01]  /*1450*/  ISETP.NE.AND P0, PT, R5, UR5, PT ;  /* 0x0000000505007c0c */ /* 0x000fe2000bf05270 */
[----:B--2---:R-:W-:-:S08]  /*1460*/  DADD R16, R16, -R8 ;  /* 0x0000000010107229 */ /* 0x004fd00000000808 */
[----:B------:R-:W-:-:S11]  /*1470*/  DADD R8, -RZ, |R16| ;  /* 0x00000000ff087229 */ /* 0x000fd60000000510 */
[----:B------:R-:W-:Y:S05]  /*1480*/  CALL.REL.NOINC `($_Z5kmeaniPdS_iiiPiS0_$__internal_accurate_pow) ;  /* 0x0000001400147944 */ /* 0x000fea0003c00000 */
[----:B------:R-:W-:Y:S05]  /*1490*/  BSYNC.RECONVERGENT B0 ;  /* 0x0000000000007941 */ /* 0x000fea0003800200 */
.L_x_38:
        /* <DEDUP_REMOVED lines=15> */
.L_x_41:
[----:B------:R-:W-:-:S11]  /*1590*/  DADD R10, R16, 2 ;  /* 0x40000000100a7429 */ /* 0x000fd60000000000 */
.L_x_40:
[----:B------:R-:W-:Y:S05]  /*15a0*/  BSYNC.RECONVERGENT B0 ;  /* 0x0000000000007941 */ /* 0x000fea0003800200 */
.L_x_39:
        /* <DEDUP_REMOVED lines=14> */
.L_x_42:
        /* <DEDUP_REMOVED lines=15> */
.L_x_45:
[----:B------:R-:W-:-:S11]  /*1780*/  DADD R10, R14, 2 ;  /* 0x400000000e0a7429 */ /* 0x000fd60000000000 */
.L_x_44:
[----:B------:R-:W-:Y:S05]  /*1790*/  BSYNC.RECONVERGENT B0 ;  /* 0x0000000000007941 */ /* 0x000fea0003800200 */
.L_x_43:
        /* <DEDUP_REMOVED lines=14> */
.L_x_46:
        /* <DEDUP_REMOVED lines=15> */
.L_x_49:
[----:B------:R-:W-:-:S11]  /*1970*/  DADD R10, R16, 2 ;  /* 0x40000000100a7429 */ /* 0x000fd60000000000 */
.L_x_48:
[----:B------:R-:W-:Y:S05]  /*1980*/  BSYNC.RECONVERGENT B0 ;  /* 0x0000000000007941 */ /* 0x000fea0003800200 */
.L_x_47:
        /* <DEDUP_REMOVED lines=9> */
[----:B------:R-:W-:-:S10]  /*1a20*/  DADD R16, -RZ, |R14| ;  /* 0x00000000ff107229 */ /* 0x000fd4000000050e */
[----:B------:R-:W-:Y:S02]  /*1a30*/  IMAD.MOV.U32 R8, RZ, RZ, R16 ;  /* 0x000000ffff087224 */ /* 0x000fe400078e0010 */
[----:B------:R-:W-:-:S07]  /*1a40*/  IMAD.MOV.U32 R9, RZ, RZ, R17 ;  /* 0x000000ffff097224 */ /* 0x000fce00078e0011 */
[----:B------:R-:W-:Y:S05]  /*1a50*/  CALL.REL.NOINC `($_Z5kmeaniPdS_iiiPiS0_$__internal_accurate_pow) ;  /* 0x0000000c00a07944 */ /* 0x000fea0003c00000 */
[----:B------:R-:W-:Y:S05]  /*1a60*/  BSYNC.RECONVERGENT B0 ;  /* 0x0000000000007941 */ /* 0x000fea0003800200 */
.L_x_50:
        /* <DEDUP_REMOVED lines=15> */
.L_x_53:
[----:B------:R-:W-:-:S11]  /*1b60*/  DADD R10, R14, 2 ;  /* 0x400000000e0a7429 */ /* 0x000fd60000000000 */
.L_x_52:
[----:B------:R-:W-:Y:S05]  /*1b70*/  BSYNC.RECONVERGENT B0 ;  /* 0x0000000000007941 */ /* 0x000fea0003800200 */
.L_x_51:
[----:B------:R-:W-:-:S06]  /*1b80*/  DSETP.NEU.AND P1, PT, R14, 1, PT ;  /* 0x3ff000000e00742a */ /* 0x000fcc0003f2d000 */
[----:B------:R-:W-:Y:S02]  /*1b90*/  FSEL R8, R10, RZ, P1 ;  /* 0x000000ff0a087208 */ /* 0x000fe40000800000 */
[----:B------:R-:W-:-:S06]  /*1ba0*/  FSEL R9, R11, 1.875, P1 ;  /* 0x3ff000000b097808 */ /* 0x000fcc0000800000 */
[----:B------:R-:W-:Y:S01]  /*1bb0*/  DADD R18, R18, R8 ;  /* 0x0000000012127229 */ /* 0x000fe20000000008 */
[----:B------:R-:W-:Y:S10]  /*1bc0*/  @P0 BRA `(.L_x_54) ;  /* 0xfffffff400f80947 */ /* 0x000ff4000383ffff */
[----:B------:R-:W-:-:S07]  /*1bd0*/  IMAD.U32 R0, RZ, RZ, UR5 ;  /* 0x00000005ff007e24 */ /* 0x000fce000f8e00ff */
.L_x_37:
[----:B------:R-:W-:-:S09]  /*1be0*/  UISETP.NE.AND UP0, UPT, UR7, URZ, UPT ;  /* 0x000000ff0700728c */ /* 0x000fd2000bf05270 */
[----:B------:R-:W-:Y:S05]  /*1bf0*/  BRA.U !UP0, `(.L_x_55) ;  /* 0x0000000508887547 */ /* 0x000fea000b800000 */
[----:B------:R-:W0:Y:S01]  /*1c00*/  LDC.64 R14, c[0x0][0x390] ;  /* 0x0000e400ff0e7b82 */ /* 0x000e220000000a00 */
[----:B------:R-:W1:Y:S01]  /*1c10*/  LDCU.64 UR10, c[0x0][0x388] ;  /* 0x00007100ff0a77ac */ /* 0x000e620008000a00 */
[----:B------:R-:W-:-:S05]  /*1c20*/  IADD3 R5, P0, PT, R3, R0, RZ ;  /* 0x0000000003057210 */ /* 0x000fca0007f1e0ff */
        /* <DEDUP_REMOVED lines=12> */
.L_x_56:
        /* <DEDUP_REMOVED lines=15> */
.L_x_59:
[----:B------:R-:W-:-:S11]  /*1de0*/  DADD R10, R12, 2 ;  /* 0x400000000c0a7429 */ /* 0x000fd60000000000 */
.L_x_58:
[----:B------:R-:W-:Y:S05]  /*1df0*/  BSYNC.RECONVERGENT B0 ;  /* 0x0000000000007941 */ /* 0x000fea0003800200 */
.L_x_57:
        /* <DEDUP_REMOVED lines=14> */
.L_x_60:
        /* <DEDUP_REMOVED lines=15> */
.L_x_63:
[----:B------:R-:W-:-:S11]  /*1fd0*/  DADD R10, R12, 2 ;  /* 0x400000000c0a7429 */ /* 0x000fd60000000000 */
.L_x_62:
[----:B------:R-:W-:Y:S05]  /*1fe0*/  BSYNC.RECONVERGENT B0 ;  /* 0x0000000000007941 */ /* 0x000fea0003800200 */
.L_x_61:
        /* <DEDUP_REMOVED lines=14> */
.L_x_64:
        /* <DEDUP_REMOVED lines=15> */
.L_x_67:
[----:B------:R-:W-:-:S11]  /*21c0*/  DADD R10, R12, 2 ;  /* 0x400000000c0a7429 */ /* 0x000fd60000000000 */
.L_x_66:
[----:B------:R-:W-:Y:S05]  /*21d0*/  BSYNC.RECONVERGENT B0 ;  /* 0x0000000000007941 */ /* 0x000fea0003800200 */
.L_x_65:
[----:B------:R-:W-:-:S06]  /*21e0*/  DSETP.NEU.AND P0, PT, R12, 1, PT ;  /* 0x3ff000000c00742a */ /* 0x000fcc0003f0d000 */
[----:B------:R-:W-:Y:S02]  /*21f0*/  FSEL R8, R10, RZ, P0 ;  /* 0x000000ff0a087208 */ /* 0x000fe40000000000 */
[----:B------:R-:W-:-:S06]  /*2200*/  FSEL R9, R11, 1.875, P0 ;  /* 0x3ff000000b097808 */ /* 0x000fcc0000000000 */
[----:B------:R-:W-:-:S11]  /*2210*/  DADD R18, R18, R8 ;  /* 0x0000000012127229 */ /* 0x000fd60000000008 */
.L_x_55:
        /* <DEDUP_REMOVED lines=18> */
[----:B------:R-:W-:-:S07]  /*2340*/  MOV R0, 0x2360 ;  /* 0x0000236000007802 */ /* 0x000fce0000000f00 */
[----:B------:R-:W-:Y:S05]  /*2350*/  CALL.REL.NOINC `($__internal_0_$__cuda_sm20_dsqrt_rn_f64_mediumpath_v1) ;  /* 0x0000000000a87944 */ /* 0x000fea0003c00000 */
[----:B------:R-:W-:Y:S02]  /*2360*/  IMAD.MOV.U32 R12, RZ, RZ, R16 ;  /* 0x000000ffff0c7224 */ /* 0x000fe400078e0010 */
[----:B------:R-:W-:-:S07]  /*2370*/  IMAD.MOV.U32 R13, RZ, RZ, R17 ;  /* 0x000000ffff0d7224 */ /* 0x000fce00078e0011 */
.L_x_69:
[----:B------:R-:W-:Y:S05]  /*2380*/  BSYNC.RECONVERGENT B0 ;  /* 0x0000000000007941 */ /* 0x000fea0003800200 */
.L_x_68:
[----:B------:R-:W-:-:S07]  /*2390*/  IMAD.MOV.U32 R7, RZ, RZ, RZ ;  /* 0x000000ffff077224 */ /* 0x000fce00078e00ff */
.L_x_36:
[----:B------:R-:W0:Y:S01]  /*23a0*/  LDCU UR4, c[0x0][0x3a0] ;  /* 0x00007400ff0477ac */ /* 0x000e220008000800 */
[----:B------:R-:W-:-:S05]  /*23b0*/  VIADD R4, R4, 0x1 ;  /* 0x0000000104047836 */ /* 0x000fca0000000000 */
[----:B0-----:R-:W-:-:S13]  /*23c0*/  ISETP.NE.AND P0, PT, R4, UR4, PT ;  /* 0x0000000404007c0c */ /* 0x001fda000bf05270 */
[----:B------:R-:W-:Y:S05]  /*23d0*/  @!P0 BRA `(.L_x_0) ;  /* 0x0000000000688947 */ /* 0x000fea0003800000 */
[----:B------:R-:W-:Y:S05]  /*23e0*/  BRA `(.L_x_70) ;  /* 0xffffffdc00607947 */ /* 0x000fea000383ffff */
.L_x_1:
[----:B------:R-:W-:Y:S01]  /*23f0*/  UISETP.GE.U32.AND UP0, UPT, UR4, 0x4, UPT ;  /* 0x000000040400788c */ /* 0x000fe2000bf06070 */
[----:B------:R-:W-:-:S08]  /*2400*/  IMAD.MOV.U32 R7, RZ, RZ, RZ ;  /* 0x000000ffff077224 */ /* 0x000fd000078e00ff */
[----:B------:R-:W-:Y:S05]  /*2410*/  BRA.U !UP0, `(.L_x_0) ;  /* 0x0000000108587547 */ /* 0x000fea000b800000 */
[----:B------:R-:W-:Y:S01]  /*2420*/  ULOP3.LUT UR4, UR4, 0x7ffffffc, URZ, 0xc0, !UPT ;  /* 0x7ffffffc04047892 */ /* 0x000fe2000f8ec0ff */
[----:B------:R-:W-:-:S03]  /*2430*/  IMAD.MOV.U32 R0, RZ, RZ, RZ ;  /* 0x000000ffff007224 */ /* 0x000fc600078e00ff */
[----:B------:R-:W-:-:S09]  /*2440*/  UISETP.GT.AND UP0, UPT, UR4, URZ, UPT ;  /* 0x000000ff0400728c */ /* 0x000fd2000bf04270 */
[----:B------:R-:W-:Y:S05]  /*2450*/  BRA.U !UP0, `(.L_x_71) ;  /* 0x0000000108447547 */ /* 0x000fea000b800000 */
[----:B------:R-:W-:Y:S02]  /*2460*/  IADD3 R3, PT, PT, -R0, UR4, RZ ;  /* 0x0000000400037c10 */ /* 0x000fe4000fffe1ff */
[----:B------:R-:W-:Y:S02]  /*2470*/  PLOP3.LUT P0, PT, PT, PT, PT, 0x80, 0x8 ;  /* 0x000000000008781c */ /* 0x000fe40003f0f070 */
[----:B------:R-:W-:-:S13]  /*2480*/  ISETP.GT.AND P1, PT, R3, 0xc, PT ;  /* 0x0000000c0300780c */ /* 0x000fda0003f24270 */
[----:B------:R-:W-:Y:S05]  /*2490*/  @!P1 BRA `(.L_x_72) ;  /* 0x0000000000189947 */ /* 0x000fea0003800000 */
[----:B------:R-:W-:Y:S01]  /*24a0*/  PLOP3.LUT P0, PT, PT, PT, PT, 0x8, 0x80 ;  /* 0x000000000080781c */ /* 0x000fe20003f0e170 */
[----:B------:R-:W-:-:S12]  /*24b0*/  UIADD3 UR5, UPT, UPT, UR4, -0xc, URZ ;  /* 0xfffffff404057890 */ /* 0x000fd8000fffe0ff */
.L_x_73:
[----:B------:R-:W-:-:S05]  /*24c0*/  VIADD R0, R0, 0x10 ;  /* 0x0000001000007836 */ /* 0x000fca0000000000 */
[----:B------:R-:W-:-:S13]  /*24d0*/  ISETP.GE.AND P1, PT, R0, UR5, PT ;  /* 0x0000000500007c0c */ /* 0x000fda000bf26270 */
[----:B------:R-:W-:Y:S05]  /*24e0*/  @!P1 BRA `(.L_x_73) ;  /* 0xfffffffc00f49947 */ /* 0x000fea000383ffff */
[----:B------:R-:W-:-:S07]  /*24f0*/  IMAD.MOV.U32 R7, RZ, RZ, RZ ;  /* 0x000000ffff077224 */ /* 0x000fce00078e00ff */
.L_x_72:
[----:B------:R-:W-:-:S04]  /*2500*/  IADD3 R3, PT, PT, -R0, UR4, RZ ;  /* 0x0000000400037c10 */ /* 0x000fc8000fffe1ff */
[----:B------:R-:W-:-:S13]  /*2510*/  ISETP.GT.AND P1, PT, R3, 0x4, PT ;  /* 0x000000040300780c */ /* 0x000fda0003f24270 */
[----:B------:R-:W-:Y:S01]  /*2520*/  @P1 VIADD R0, R0, 0x8 ;  /* 0x0000000800001836 */ /* 0x000fe20000000000 */
[----:B------:R-:W-:Y:S01]  /*2530*/  @P1 PLOP3.LUT P0, PT, PT, PT, PT, 0x8, 0x80 ;  /* 0x000000000080181c */ /* 0x000fe20003f0e170 */
[----:B------:R-:W-:-:S03]  /*2540*/  @P1 IMAD.MOV.U32 R7, RZ, RZ, RZ ;  /* 0x000000ffff071224 */ /* 0x000fc600078e00ff */
[----:B------:R-:W-:-:S13]  /*2550*/  ISETP.NE.OR P0, PT, R0, UR4, P0 ;  /* 0x0000000400007c0c */ /* 0x000fda0008705670 */
[----:B------:R-:W-:Y:S05]  /*2560*/  @!P0 BRA `(.L_x_0) ;  /* 0x0000000000048947 */ /* 0x000fea0003800000 */
.L_x_71:
[----:B------:R-:W-:-:S07]  /*2570*/  IMAD.MOV.U32 R7, RZ, RZ, RZ ;  /* 0x000000ffff077224 */ /* 0x000fce00078e00ff */
.L_x_0:
[----:B------:R-:W0:Y:S01]  /*2580*/  LDC.64 R4, c[0x0][0x3a8] ;  /* 0x0000ea00ff047b82 */ /* 0x000e220000000a00 */
[----:B------:R-:W-:-:S07]  /*2590*/  IMAD.MOV.U32 R11, RZ, RZ, 0x1 ;  /* 0x00000001ff0b7424 */ /* 0x000fce00078e00ff */
[----:B------:R-:W1:Y:S01]  /*25a0*/  LDC.64 R8, c[0x0][0x3b0] ;  /* 0x0000ec00ff087b82 */ /* 0x000e620000000a00 */
[----:B0-----:R-:W-:-:S05]  /*25b0*/  IMAD.WIDE R2, R2, 0x4, R4 ;  /* 0x0000000402027825 */ /* 0x001fca00078e0204 */
[----:B------:R-:W-:Y:S01]  /*25c0*/  STG.E desc[UR8][R2.64], R7 ;  /* 0x0000000702007986 */ /* 0x000fe2000c101908 */
[----:B-1----:R-:W-:-:S05]  /*25d0*/  IMAD.WIDE R4, R7, 0x4, R8 ;  /* 0x0000000407047825 */ /* 0x002fca00078e0208 */
[----:B------:R-:W-:Y:S01]  /*25e0*/  REDG.E.ADD.STRONG.GPU desc[UR8][R4.64], R11 ;  /* 0x0000000b0400798e */ /* 0x000fe2000c12e108 */
[----:B------:R-:W-:Y:S05]  /*25f0*/  EXIT ;  /* 0x000000000000794d */ /* 0x000fea0003800000 */
        .weak           $__internal_0_$__cuda_sm20_dsqrt_rn_f64_mediumpath_v1
        .type           $__internal_0_$__cuda_sm20_dsqrt_rn_f64_mediumpath_v1,@function
        .size           $__internal_0_$__cuda_sm20_dsqrt_rn_f64_mediumpath_v1,($_Z5kmeaniPdS_iiiPiS0_$__internal_accurate_pow - $__internal_0_$__cuda_sm20_dsqrt_rn_f64_mediumpath_v1)
$__internal_0_$__cuda_sm20_dsqrt_rn_f64_mediumpath_v1:
[----:B------:R-:W-:Y:S01]  /*2600*/  ISETP.GE.U32.AND P0, PT, R8, -0x3400000, PT ;  /* 0xfcc000000800780c */ /* 0x000fe20003f06070 */
[----:B------:R-:W-:Y:S01]  /*2610*/  BSSY.RECONVERGENT B1, `(.L_x_74) ;  /* 0x0000027000017945 */ /* 0x000fe20003800200 */
[----:B------:R-:W-:Y:S02]  /*2620*/  IMAD.MOV.U32 R8, RZ, RZ, R18 ;  /* 0x000000ffff087224 */ /* 0x000fe400078e0012 */
[----:B------:R-:W-:Y:S02]  /*2630*/  IMAD.MOV.U32 R9, RZ, RZ, R19 ;  /* 0x000000ffff097224 */ /* 0x000fe400078e0013 */
[----:B------:R-:W-:Y:S02]  /*2640*/  IMAD.MOV.U32 R14, RZ, RZ, R20 ;  /* 0x000000ffff0e7224 */ /* 0x000fe400078e0014 */
[----:B------:R-:W-:-:S05]  /*2650*/  IMAD.MOV.U32 R15, RZ, RZ, R21 ;  /* 0x000000ffff0f7224 */ /* 0x000fca00078e0015 */
[----:B------:R-:W-:Y:S05]  /*2660*/  @!P0 BRA `(.L_x_75) ;  /* 0x0000000000208947 */ /* 0x000fea0003800000 */
[----:B------:R-:W-:-:S10]  /*2670*/  DFMA.RM R10, R14, R10, R16 ;  /* 0x0000000a0e0a722b */ /* 0x000fd40000004010 */
[----:B------:R-:W-:-:S05]  /*2680*/  IADD3 R14, P0, PT, R10, 0x1, RZ ;  /* 0x000000010a0e7810 */ /* 0x000fca0007f1e0ff */
[----:B------:R-:W-:-:S06]  /*2690*/  IMAD.X R15, RZ, RZ, R11, P0 ;  /* 0x000000ffff0f7224 */ /* 0x000fcc00000e060b */
[----:B------:R-:W-:-:S08]  /*26a0*/  DFMA.RP R8, -R10, R14, R8 ;  /* 0x0000000e0a08722b */ /* 0x000fd00000008108 */
[----:B------:R-:W-:-:S06]  /*26b0*/  DSETP.GT.AND P0, PT, R8, RZ, PT ;  /* 0x000000ff0800722a */ /* 0x000fcc0003f04000 */
[----:B------:R-:W-:Y:S02]  /*26c0*/  FSEL R10, R14, R10, P0 ;  /* 0x0000000a0e0a7208 */ /* 0x000fe40000000000 */
[----:B------:R-:W-:Y:S01]  /*26d0*/  FSEL R11, R15, R11, P0 ;  /* 0x0000000b0f0b7208 */ /* 0x000fe20000000000 */
[----:B------:R-:W-:Y:S06]  /*26e0*/  BRA `(.L_x_76) ;  /* 0x0000000000647947 */ /* 0x000fec0003800000 */
.L_x_75:
[----:B------:R-:W-:-:S14]  /*26f0*/  DSETP.NE.AND P0, PT, R8, RZ, PT ;  /* 0x000000ff0800722a */ /* 0x000fdc0003f05000 */
[----:B------:R-:W-:Y:S05]  /*2700*/  @!P0 BRA `(.L_x_77) ;  /* 0x0000000000588947 */ /* 0x000fea0003800000 */
[----:B------:R-:W-:-:S13]  /*2710*/  ISETP.GE.AND P0, PT, R9, RZ, PT ;  /* 0x000000ff0900720c */ /* 0x000fda0003f06270 */
[----:B------:R-:W-:Y:S02]  /*2720*/  @!P0 IMAD.MOV.U32 R10, RZ, RZ, 0x0 ;  /* 0x00000000ff0a8424 */ /* 0x000fe400078e00ff */
[----:B------:R-:W-:Y:S01]  /*2730*/  @!P0 IMAD.MOV.U32 R11, RZ, RZ, -0x80000 ;  /* 0xfff80000ff0b8424 */ /* 0x000fe200078e00ff */
[----:B------:R-:W-:Y:S06]  /*2740*/  @!P0 BRA `(.L_x_76) ;  /* 0x00000000004c8947 */ /* 0x000fec0003800000 */
[----:B------:R-:W-:-:S13]  /*2750*/  ISETP.GT.AND P0, PT, R9, 0x7fefffff, PT ;  /* 0x7fefffff0900780c */ /* 0x000fda0003f04270 */
[----:B------:R-:W-:Y:S05]  /*2760*/  @P0 BRA `(.L_x_77) ;  /* 0x0000000000400947 */ /* 0x000fea0003800000 */
[----:B------:R-:W-:Y:S01]  /*2770*/  DMUL R8, R8, 8.11296384146066816958e+31 ;  /* 0x4690000008087828 */ /* 0x000fe20000000000 */
[----:B------:R-:W-:Y:S02]  /*2780*/  IMAD.MOV.U32 R10, RZ, RZ, RZ ;  /* 0x000000ffff0a7224 */ /* 0x000fe400078e00ff */
[----:B------:R-:W-:Y:S02]  /*2790*/  IMAD.MOV.U32 R16, RZ, RZ, 0x0 ;  /* 0x00000000ff107424 */ /* 0x000fe400078e00ff */
[----:B------:R-:W-:Y:S01]  /*27a0*/  IMAD.MOV.U32 R17, RZ, RZ, 0x3fd80000 ;  /* 0x3fd80000ff117424 */ /* 0x000fe200078e00ff */
[----:B------:R-:W0:Y:S02]  /*27b0*/  MUFU.RSQ64H R11, R9 ;  /* 0x00000009000b7308 */ /* 0x000e240000001c00 */
[----:B0-----:R-:W-:-:S08]  /*27c0*/  DMUL R14, R10, R10 ;  /* 0x0000000a0a0e7228 */ /* 0x001fd00000000000 */
[----:B------:R-:W-:-:S08]  /*27d0*/  DFMA R14, R8, -R14, 1 ;  /* 0x3ff00000080e742b */ /* 0x000fd0000000080e */
[----:B------:R-:W-:Y:S02]  /*27e0*/  DFMA R16, R14, R16, 0.5 ;  /* 0x3fe000000e10742b */ /* 0x000fe40000000010 */
[----:B------:R-:W-:-:S08]  /*27f0*/  DMUL R14, R10, R14 ;  /* 0x0000000e0a0e7228 */ /* 0x000fd00000000000 */
[----:B------:R-:W-:-:S08]  /*2800*/  DFMA R14, R16, R14, R10 ;  /* 0x0000000e100e722b */ /* 0x000fd0000000000a */
[----:B------:R-:W-:Y:S02]  /*2810*/  DMUL R10, R8, R14 ;  /* 0x0000000e080a7228 */ /* 0x000fe40000000000 */
[----:B------:R-:W-:-:S06]  /*2820*/  VIADD R15, R15, 0xfff00000 ;  /* 0xfff000000f0f7836 */ /* 0x000fcc0000000000 */
[----:B------:R-:W-:-:S08]  /*2830*/  DFMA R16, R10, -R10, R8 ;  /* 0x8000000a0a10722b */ /* 0x000fd00000000008 */
[----:B------:R-:W-:-:S10]  /*2840*/  DFMA R10, R14, R16, R10 ;  /* 0x000000100e0a722b */ /* 0x000fd4000000000a */
[----:B------:R-:W-:Y:S01]  /*2850*/  VIADD R11, R11, 0xfcb00000 ;  /* 0xfcb000000b0b7836 */ /* 0x000fe20000000000 */
[----:B------:R-:W-:Y:S06]  /*2860*/  BRA `(.L_x_76) ;  /* 0x0000000000047947 */ /* 0x000fec0003800000 */
.L_x_77:
[----:B------:R-:W-:-:S11]  /*2870*/  DADD R10, R8, R8 ;  /* 0x00000000080a7229 */ /* 0x000fd60000000008 */
.L_x_76:
[----:B------:R-:W-:Y:S05]  /*2880*/  BSYNC.RECONVERGENT B1 ;  /* 0x0000000000017941 */ /* 0x000fea0003800200 */
.L_x_74:
[----:B------:R-:W-:Y:S02]  /*2890*/  IMAD.MOV.U32 R8, RZ, RZ, R0 ;  /* 0x000000ffff087224 */ /* 0x000fe400078e0000 */
[----:B------:R-:W-:Y:S02]  /*28a0*/  IMAD.MOV.U32 R9, RZ, RZ, 0x0 ;  /* 0x00000000ff097424 */ /* 0x000fe400078e00ff */
[----:B------:R-:W-:Y:S02]  /*28b0*/  IMAD.MOV.U32 R16, RZ, RZ, R10 ;  /* 0x000000ffff107224 */ /* 0x000fe400078e000a */
[----:B------:R-:W-:Y:S01]  /*28c0*/  IMAD.MOV.U32 R17, RZ, RZ, R11 ;  /* 0x000000ffff117224 */ /* 0x000fe200078e000b */
[----:B------:R-:W-:Y:S06]  /*28d0*/  RET.REL.NODEC R8 `(_Z5kmeaniPdS_iiiPiS0_) ;  /* 0xffffffd408c87950 */ /* 0x000fec0003c3ffff */
        .type           $_Z5kmeaniPdS_iiiPiS0_$__internal_accurate_pow,@function
        .size           $_Z5kmeaniPdS_iiiPiS0_$__internal_accurate_pow,(.L_x_81 - $_Z5kmeaniPdS_iiiPiS0_$__internal_accurate_pow)
$_Z5kmeaniPdS_iiiPiS0_$__internal_accurate_pow:
[----:B------:R-:W-:Y:S01]  /*28e0*/  ISETP.GT.U32.AND P1, PT, R9, 0xfffff, PT ;  /* 0x000fffff0900780c */ /* 0x000fe20003f24070 */
[----:B------:R-:W-:Y:S01]  /*28f0*/  IMAD.MOV.U32 R10, RZ, RZ, R9 ;  /* 0x000000ffff0a7224 */ /* 0x000fe200078e0009 */
[----:B------:R-:W-:Y:S01]  /*2900*/  UMOV UR10, 0x7d2cafe2 ;  /* 0x7d2cafe2000a7882 */ /* 0x000fe20000000000 */
[----:B------:R-:W-:Y:S01]  /*2910*/  UMOV UR11, 0x3eb0f5ff ;  /* 0x3eb0f5ff000b7882 */ /* 0x000fe20000000000 */
[----:B------:R-:W-:Y:S01]  /*2920*/  UMOV UR12, 0x3b39803f ;  /* 0x3b39803f000c7882 */ /* 0x000fe20000000000 */
[----:B------:R-:W-:-:S08]  /*2930*/  UMOV UR13, 0x3c7abc9e ;  /* 0x3c7abc9e000d7882 */ /* 0x000fd00000000000 */
[----:B------:R-:W-:Y:S01]  /*2940*/  @!P1 DMUL R20, R8, 1.80143985094819840000e+16 ;  /* 0x4350000008149828 */ /* 0x000fe20000000000 */
[----:B------:R-:W-:-:S09]  /*2950*/  SHF.R.U32.HI R9, RZ, 0x14, R9 ;  /* 0x00000014ff097819 */ /* 0x000fd20000011609 */
[----:B------:R-:W-:Y:S01]  /*2960*/  @!P1 IMAD.MOV.U32 R10, RZ, RZ, R21 ;  /* 0x000000ffff0a9224 */ /* 0x000fe200078e0015 */
[----:B------:R-:W-:Y:S01]  /*2970*/  @!P1 LEA.HI R9, R21, 0xffffffca, RZ, 0xc ;  /* 0xffffffca15099811 */ /* 0x000fe200078f60ff */
[----:B------:R-:W-:-:S03]  /*2980*/  @!P1 IMAD.MOV.U32 R8, RZ, RZ, R20 ;  /* 0x000000ffff089224 */ /* 0x000fc600078e0014 */
[----:B------:R-:W-:Y:S01]  /*2990*/  LOP3.LUT R10, R10, 0x800fffff, RZ, 0xc0, !PT ;  /* 0x800fffff0a0a7812 */ /* 0x000fe200078ec0ff */
[----:B------:R-:W-:-:S03]  /*29a0*/  IMAD.MOV.U32 R28, RZ, RZ, R8 ;  /* 0x000000ffff1c7224 */ /* 0x000fc600078e0008 */
[----:B------:R-:W-:Y:S01]  /*29b0*/  LOP3.LUT R11, R10, 0x3ff00000, RZ, 0xfc, !PT ;  /* 0x3ff000000a0b7812 */ /* 0x000fe200078efcff */
[----:B------:R-:W-:-:S03]  /*29c0*/  IMAD.MOV.U32 R10, RZ, RZ, RZ ;  /* 0x000000ffff0a7224 */ /* 0x000fc600078e00ff */
[----:B------:R-:W-:Y:S01]  /*29d0*/  ISETP.GE.U32.AND P2, PT, R11, 0x3ff6a09f, PT ;  /* 0x3ff6a09f0b00780c */ /* 0x000fe20003f46070 */
[----:B------:R-:W-:-:S12]  /*29e0*/  IMAD.MOV.U32 R29, RZ, RZ, R11 ;  /* 0x000000ffff1d7224 */ /* 0x000fd800078e000b */
[----:B------:R-:W-:-:S04]  /*29f0*/  @P2 VIADD R8, R29, 0xfff00000 ;  /* 0xfff000001d082836 */ /* 0x000fc80000000000 */
[----:B------:R-:W-:Y:S02]  /*2a00*/  @P2 IMAD.MOV.U32 R29, RZ, RZ, R8 ;  /* 0x000000ffff1d2224 */ /* 0x000fe400078e0008 */
[C---:B------:R-:W-:Y:S02]  /*2a10*/  VIADD R8, R9.reuse, 0xfffffc01 ;  /* 0xfffffc0109087836 */ /* 0x040fe40000000000 */
[----:B------:R-:W-:Y:S02]  /*2a20*/  @P2 VIADD R8, R9, 0xfffffc02 ;  /* 0xfffffc0209082836 */ /* 0x000fe40000000000 */
[C---:B------:R-:W-:Y:S01]  /*2a30*/  DADD R30, R28.reuse, 1 ;  /* 0x3ff000001c1e7429 */ /* 0x040fe20000000000 */
[----:B------:R-:W-:Y:S01]  /*2a40*/  IMAD.MOV.U32 R9, RZ, RZ, 0x43300000 ;  /* 0x43300000ff097424 */ /* 0x000fe200078e00ff */
[----:B------:R-:W-:Y:S01]  /*2a50*/  DADD R28, R28, -1 ;  /* 0xbff000001c1c7429 */ /* 0x000fe20000000000 */
[----:B------:R-:W-:-:S03]  /*2a60*/  LOP3.LUT R8, R8, 0x80000000, RZ, 0x3c, !PT ;  /* 0x8000000008087812 */ /* 0x000fc600078e3cff */
[----:B------:R-:W0:Y:S02]  /*2a70*/  MUFU.RCP64H R11, R31 ;  /* 0x0000001f000b7308 */ /* 0x000e240000001800 */
[----:B0-----:R-:W-:-:S08]  /*2a80*/  DFMA R26, -R30, R10, 1 ;  /* 0x3ff000001e1a742b */ /* 0x001fd0000000010a */
[----:B------:R-:W-:-:S08]  /*2a90*/  DFMA R26, R26, R26, R26 ;  /* 0x0000001a1a1a722b */ /* 0x000fd0000000001a */
[----:B------:R-:W-:Y:S01]  /*2aa0*/  DFMA R26, R10, R26, R10 ;  /* 0x0000001a0a1a722b */ /* 0x000fe2000000000a */
[----:B------:R-:W-:Y:S02]  /*2ab0*/  IMAD.MOV.U32 R10, RZ, RZ, 0x41ad3b5a ;  /* 0x41ad3b5aff0a7424 */ /* 0x000fe400078e00ff */
[----:B------:R-:W-:-:S05]  /*2ac0*/  IMAD.MOV.U32 R11, RZ, RZ, 0x3ed0f5d2 ;  /* 0x3ed0f5d2ff0b7424 */ /* 0x000fca00078e00ff */
[----:B------:R-:W-:-:S08]  /*2ad0*/  DMUL R32, R28, R26 ;  /* 0x0000001a1c207228 */ /* 0x000fd00000000000 */
[----:B------:R-:W-:-:S08]  /*2ae0*/  DFMA R32, R28, R26, R32 ;  /* 0x0000001a1c20722b */ /* 0x000fd00000000020 */
[----:B------:R-:W-:-:S08]  /*2af0*/  DMUL R36, R32, R32 ;  /* 0x0000002020247228 */ /* 0x000fd00000000000 */
[----:B------:R-:W-:Y:S01]  /*2b00*/  DFMA R10, R36, UR10, R10 ;  /* 0x0000000a240a7c2b */ /* 0x000fe2000800000a */
[----:B------:R-:W-:Y:S01]  /*2b10*/  UMOV UR10, 0x75488a3f ;  /* 0x75488a3f000a7882 */ /* 0x000fe20000000000 */
[----:B------:R-:W-:-:S06]  /*2b20*/  UMOV UR11, 0x3ef3b20a ;  /* 0x3ef3b20a000b7882 */ /* 0x000fcc0000000000 */
[----:B------:R-:W-:Y:S01]  /*2b30*/  DFMA R34, R36, R10, UR10 ;  /* 0x0000000a24227e2b */ /* 0x000fe2000800000a */
[----:B------:R-:W-:Y:S01]  /*2b40*/  UMOV UR10, 0xe4faecd5 ;  /* 0xe4faecd5000a7882 */ /* 0x000fe20000000000 */
[----:B------:R-:W-:Y:S01]  /*2b50*/  UMOV UR11, 0x3f1745cd ;  /* 0x3f1745cd000b7882 */ /* 0x000fe20000000000 */
[----:B------:R-:W-:-:S05]  /*2b60*/  DADD R10, R28, -R32 ;  /* 0x000000001c0a7229 */ /* 0x000fca0000000820 */
[----:B------:R-:W-:Y:S01]  /*2b70*/  DFMA R34, R36, R34, UR10 ;  /* 0x0000000a24227e2b */ /* 0x000fe20008000022 */
[----:B------:R-:W-:Y:S01]  /*2b80*/  UMOV UR10, 0x258a578b ;  /* 0x258a578b000a7882 */ /* 0x000fe20000000000 */
[----:B------:R-:W-:Y:S01]  /*2b90*/  UMOV UR11, 0x3f3c71c7 ;  /* 0x3f3c71c7000b7882 */ /* 0x000fe20000000000 */
[----:B------:R-:W-:-:S05]  /*2ba0*/  DADD R10, R10, R10 ;  /* 0x000000000a0a7229 */ /* 0x000fca000000000a */
[----:B------:R-:W-:Y:S01]  /*2bb0*/  DFMA R34, R36, R34, UR10 ;  /* 0x0000000a24227e2b */ /* 0x000fe20008000022 */
[----:B------:R-:W-:Y:S01]  /*2bc0*/  UMOV UR10, 0x9242b910 ;  /* 0x9242b910000a7882 */ /* 0x000fe20000000000 */
[----:B------:R-:W-:Y:S01]  /*2bd0*/  UMOV UR11, 0x3f624924 ;  /* 0x3f624924000b7882 */ /* 0x000fe20000000000 */
[----:B------:R-:W-:-:S05]  /*2be0*/  DFMA R10, R28, -R32, R10 ;  /* 0x800000201c0a722b */ /* 0x000fca000000000a */
[----:B------:R-:W-:Y:S01]  /*2bf0*/  DFMA R34, R36, R34, UR10 ;  /* 0x0000000a24227e2b */ /* 0x000fe20008000022 */
[----:B------:R-:W-:Y:S01]  /*2c00*/  UMOV UR10, 0x99999dfb ;  /* 0x99999dfb000a7882 */ /* 0x000fe20000000000 */
[----:B------:R-:W-:Y:S01]  /*2c10*/  UMOV UR11, 0x3f899999 ;  /* 0x3f899999000b7882 */ /* 0x000fe20000000000 */
[----:B------:R-:W-:Y:S02]  /*2c20*/  DMUL R10, R26, R10 ;  /* 0x0000000a1a0a7228 */ /* 0x000fe40000000000 */
[----:B------:R-:W-:-:S03]  /*2c30*/  DMUL R26, R32, R32 ;  /* 0x00000020201a7228 */ /* 0x000fc60000000000 */
[----:B------:R-:W-:Y:S01]  /*2c40*/  DFMA R34, R36, R34, UR10 ;  /* 0x0000000a24227e2b */ /* 0x000fe20008000022 */
[----:B------:R-:W-:Y:S01]  /*2c50*/  UMOV UR10, 0x55555555 ;  /* 0x55555555000a7882 */ /* 0x000fe20000000000 */
[----:B------:R-:W-:-:S03]  /*2c60*/  UMOV UR11, 0x3fb55555 ;  /* 0x3fb55555000b7882 */ /* 0x000fc60000000000 */
[----:B------:R-:W-:-:S03]  /*2c70*/  DMUL R20, R32, R26 ;  /* 0x0000001a20147228 */ /* 0x000fc60000000000 */
[----:B------:R-:W-:-:S08]  /*2c80*/  DFMA R30, R36, R34, UR10 ;  /* 0x0000000a241e7e2b */ /* 0x000fd00008000022 */
[----:B------:R-:W-:Y:S01]  /*2c90*/  DADD R28, -R30, UR10 ;  /* 0x0000000a1e1c7e29 */ /* 0x000fe20008000100 */
[----:B------:R-:W-:Y:S01]  /*2ca0*/  UMOV UR10, 0xb9e7b0 ;  /* 0x00b9e7b0000a7882 */ /* 0x000fe20000000000 */
[----:B------:R-:W-:-:S06]  /*2cb0*/  UMOV UR11, 0x3c46a4cb ;  /* 0x3c46a4cb000b7882 */ /* 0x000fcc0000000000 */
[----:B------:R-:W-:Y:S02]  /*2cc0*/  DFMA R28, R36, R34, R28 ;  /* 0x00000022241c722b */ /* 0x000fe4000000001c */
[----:B------:R-:W-:Y:S01]  /*2cd0*/  DFMA R34, R32, R32, -R26 ;  /* 0x000000202022722b */ /* 0x000fe2000000081a */
[----:B------:R-:W-:Y:S02]  /*2ce0*/  VIADD R37, R11, 0x100000 ;  /* 0x001000000b257836 */ /* 0x000fe40000000000 */
[----:B------:R-:W-:-:S06]  /*2cf0*/  IMAD.MOV.U32 R36, RZ, RZ, R10 ;  /* 0x000000ffff247224 */ /* 0x000fcc00078e000a */
[----:B------:R-:W-:Y:S02]  /*2d00*/  DFMA R34, R32, R36, R34 ;  /* 0x000000242022722b */ /* 0x000fe40000000022 */
[----:B------:R-:W-:Y:S01]  /*2d10*/  DADD R36, R28, -UR10 ;  /* 0x8000000a1c247e29 */ /* 0x000fe20008000000 */
[----:B------:R-:W-:Y:S01]  /*2d20*/  UMOV UR10, 0x80000000 ;  /* 0x80000000000a7882 */ /* 0x000fe20000000000 */
[----:B------:R-:W-:Y:S01]  /*2d30*/  DFMA R28, R32, R26, -R20 ;  /* 0x0000001a201c722b */ /* 0x000fe20000000814 */
[----:B------:R-:W-:-:S07]  /*2d40*/  UMOV UR11, 0x43300000 ;  /* 0x43300000000b7882 */ /* 0x000fce0000000000 */
[----:B------:R-:W-:Y:S02]  /*2d50*/  DFMA R28, R10, R26, R28 ;  /* 0x0000001a0a1c722b */ /* 0x000fe4000000001c */
[----:B------:R-:W-:-:S06]  /*2d60*/  DADD R26, R30, R36 ;  /* 0x000000001e1a7229 */ /* 0x000fcc0000000024 */
[----:B------:R-:W-:Y:S02]  /*2d70*/  DFMA R28, R32, R34, R28 ;  /* 0x00000022201c722b */ /* 0x000fe4000000001c */
[----:B------:R-:W-:Y:S02]  /*2d80*/  DADD R34, R30, -R26 ;  /* 0x000000001e227229 */ /* 0x000fe4000000081a */
[----:B------:R-:W-:-:S06]  /*2d90*/  DMUL R30, R26, R20 ;  /* 0x000000141a1e7228 */ /* 0x000fcc0000000000 */
[----:B------:R-:W-:Y:S02]  /*2da0*/  DADD R36, R36, R34 ;  /* 0x0000000024247229 */ /* 0x000fe40000000022 */
[----:B------:R-:W-:-:S08]  /*2db0*/  DFMA R34, R26, R20, -R30 ;  /* 0x000000141a22722b */ /* 0x000fd0000000081e */
[----:B------:R-:W-:-:S08]  /*2dc0*/  DFMA R28, R26, R28, R34 ;  /* 0x0000001c1a1c722b */ /* 0x000fd00000000022 */
[----:B------:R-:W-:-:S08]  /*2dd0*/  DFMA R36, R36, R20, R28 ;  /* 0x000000142424722b */ /* 0x000fd0000000001c */
[----:B------:R-:W-:-:S08]  /*2de0*/  DADD R26, R30, R36 ;  /* 0x000000001e1a7229 */ /* 0x000fd00000000024 */
[--C-:B------:R-:W-:Y:S02]  /*2df0*/  DADD R20, R32, R26.reuse ;  /* 0x0000000020147229 */ /* 0x100fe4000000001a */
[----:B------:R-:W-:-:S06]  /*2e00*/  DADD R30, R30, -R26 ;  /* 0x000000001e1e7229 */ /* 0x000fcc000000081a */
[----:B------:R-:W-:Y:S02]  /*2e10*/  DADD R32, R32, -R20 ;  /* 0x0000000020207229 */ /* 0x000fe40000000814 */
[----:B------:R-:W-:-:S06]  /*2e20*/  DADD R30, R36, R30 ;  /* 0x00000000241e7229 */ /* 0x000fcc000000001e */
[----:B------:R-:W-:Y:S02]  /*2e30*/  DADD R32, R26, R32 ;  /* 0x000000001a207229 */ /* 0x000fe40000000020 */
[----:B------:R-:W-:Y:S01]  /*2e40*/  DADD R26, R8, -UR10 ;  /* 0x8000000a081a7e29 */ /* 0x000fe20008000000 */
[----:B------:R-:W-:Y:S01]  /*2e50*/  UMOV UR10, 0xfefa39ef ;  /* 0xfefa39ef000a7882 */ /* 0x000fe20000000000 */
[----:B------:R-:W-:-:S04]  /*2e60*/  UMOV UR11, 0x3fe62e42 ;  /* 0x3fe62e42000b7882 */ /* 0x000fc80000000000 */
[----:B------:R-:W-:-:S08]  /*2e70*/  DADD R30, R30, R32 ;  /* 0x000000001e1e7229 */ /* 0x000fd00000000020 */
[----:B------:R-:W-:-:S08]  /*2e80*/  DADD R10, R10, R30 ;  /* 0x000000000a0a7229 */ /* 0x000fd0000000001e */
[----:B------:R-:W-:-:S08]  /*2e90*/  DADD R28, R20, R10 ;  /* 0x00000000141c7229 */ /* 0x000fd0000000000a */
[--C-:B------:R-:W-:Y:S02]  /*2ea0*/  DFMA R8, R26, UR10, R28.reuse ;  /* 0x0000000a1a087c2b */ /* 0x100fe4000800001c */
[----:B------:R-:W-:-:S06]  /*2eb0*/  DADD R30, R20, -R28 ;  /* 0x00000000141e7229 */ /* 0x000fcc000000081c */
[----:B------:R-:W-:Y:S02]  /*2ec0*/  DFMA R20, R26, -UR10, R8 ;  /* 0x8000000a1a147c2b */ /* 0x000fe40008000008 */
[----:B------:R-:W-:-:S06]  /*2ed0*/  DADD R30, R10, R30 ;  /* 0x000000000a1e7229 */ /* 0x000fcc000000001e */
[----:B------:R-:W-:Y:S01]  /*2ee0*/  DADD R20, -R28, R20 ;  /* 0x000000001c147229 */ /* 0x000fe20000000114 */
[----:B------:R-:W-:Y:S02]  /*2ef0*/  IMAD.MOV.U32 R28, RZ, RZ, 0x652b82fe ;  /* 0x652b82feff1c7424 */ /* 0x000fe400078e00ff */
[----:B------:R-:W-:-:S05]  /*2f00*/  IMAD.MOV.U32 R29, RZ, RZ, 0x3ff71547 ;  /* 0x3ff71547ff1d7424 */ /* 0x000fca00078e00ff */
[----:B------:R-:W-:-:S08]  /*2f10*/  DADD R20, R30, -R20 ;  /* 0x000000001e147229 */ /* 0x000fd00000000814 */
[----:B------:R-:W-:-:S08]  /*2f20*/  DFMA R26, R26, UR12, R20 ;  /* 0x0000000c1a1a7c2b */ /* 0x000fd00008000014 */
[----:B------:R-:W-:-:S08]  /*2f30*/  DADD R10, R8, R26 ;  /* 0x00000000080a7229 */ /* 0x000fd0000000001a */
[----:B------:R-:W-:Y:S02]  /*2f40*/  DADD R20, R8, -R10 ;  /* 0x0000000008147229 */ /* 0x000fe4000000080a */
[----:B------:R-:W-:-:S06]  /*2f50*/  DMUL R8, R10, 2 ;  /* 0x400000000a087828 */ /* 0x000fcc0000000000 */
[----:B------:R-:W-:Y:S02]  /*2f60*/  DADD R20, R26, R20 ;  /* 0x000000001a147229 */ /* 0x000fe40000000014 */
[----:B------:R-:W-:-:S08]  /*2f70*/  DFMA R10, R10, 2, -R8 ;  /* 0x400000000a0a782b */ /* 0x000fd00000000808 */
[----:B------:R-:W-:-:S08]  /*2f80*/  DFMA R20, R20, 2, R10 ;  /* 0x400000001414782b */ /* 0x000fd0000000000a */
[----:B------:R-:W-:-:S08]  /*2f90*/  DADD R30, R8, R20 ;  /* 0x00000000081e7229 */ /* 0x000fd00000000014 */
[----:B------:R-:W-:Y:S02]  /*2fa0*/  DFMA R28, R30, R28, 6.75539944105574400000e+15 ;  /* 0x433800001e1c742b */ /* 0x000fe4000000001c */
[----:B------:R-:W-:Y:S01]  /*2fb0*/  FSETP.GEU.AND P1, PT, |R31|, 4.1917929649353027344, PT ;  /* 0x4086232b1f00780b */ /* 0x000fe20003f2e200 */
[----:B------:R-:W-:-:S05]  /*2fc0*/  DADD R8, R8, -R30 ;  /* 0x0000000008087229 */ /* 0x000fca000000081e */
[----:B------:R-:W-:-:S03]  /*2fd0*/  DADD R10, R28, -6.75539944105574400000e+15 ;  /* 0xc33800001c0a7429 */ /* 0x000fc60000000000 */
[----:B------:R-:W-:-:S05]  /*2fe0*/  DADD R20, R20, R8 ;  /* 0x0000000014147229 */ /* 0x000fca0000000008 */
[----:B------:R-:W-:Y:S01]  /*2ff0*/  DFMA R26, R10, -UR10, R30 ;  /* 0x8000000a0a1a7c2b */ /* 0x000fe2000800001e */
[----:B------:R-:W-:Y:S01]  /*3000*/  UMOV UR10, 0x3b39803f ;  /* 0x3b39803f000a7882 */ /* 0x000fe20000000000 */
[----:B------:R-:W-:-:S06]  /*3010*/  UMOV UR11, 0x3c7abc9e ;  /* 0x3c7abc9e000b7882 */ /* 0x000fcc0000000000 */
[----:B------:R-:W-:Y:S01]  /*3020*/  DFMA R26, R10, -UR10, R26 ;  /* 0x8000000a0a1a7c2b */ /* 0x000fe2000800001a */
[----:B------:R-:W-:Y:S01]  /*3030*/  UMOV UR10, 0x69ce2bdf ;  /* 0x69ce2bdf000a7882 */ /* 0x000fe20000000000 */
[----:B------:R-:W-:Y:S01]  /*3040*/  IMAD.MOV.U32 R10, RZ, RZ, -0x35dec16 ;  /* 0xfca213eaff0a7424 */ /* 0x000fe200078e00ff */
[----:B------:R-:W-:Y:S01]  /*3050*/  UMOV UR11, 0x3e5ade15 ;  /* 0x3e5ade15000b7882 */ /* 0x000fe20000000000 */
[----:B------:R-:W-:-:S06]  /*3060*/  IMAD.MOV.U32 R11, RZ, RZ, 0x3e928af3 ;  /* 0x3e928af3ff0b7424 */ /* 0x000fcc00078e00ff */
[----:B------:R-:W-:Y:S01]  /*3070*/  DFMA R10, R26, UR10, R10 ;  /* 0x0000000a1a0a7c2b */ /* 0x000fe2000800000a */
[----:B------:R-:W-:Y:S01]  /*3080*/  UMOV UR10, 0x62401315 ;  /* 0x62401315000a7882 */ /* 0x000fe20000000000 */
[----:B------:R-:W-:-:S06]  /*3090*/  UMOV UR11, 0x3ec71dee ;  /* 0x3ec71dee000b7882 */ /* 0x000fcc0000000000 */
[----:B------:R-:W-:Y:S01]  /*30a0*/  DFMA R10, R26, R10, UR10 ;  /* 0x0000000a1a0a7e2b */ /* 0x000fe2000800000a */
        /* <DEDUP_REMOVED lines=20> */
[----:B------:R-:W-:-:S08]  /*31f0*/  DFMA R10, R26, R10, UR10 ;  /* 0x0000000a1a0a7e2b */ /* 0x000fd0000800000a */
[----:B------:R-:W-:-:S08]  /*3200*/  DFMA R10, R26, R10, 1 ;  /* 0x3ff000001a0a742b */ /* 0x000fd0000000000a */
[----:B------:R-:W-:-:S10]  /*3210*/  DFMA R10, R26, R10, 1 ;  /* 0x3ff000001a0a742b */ /* 0x000fd4000000000a */
[----:B------:R-:W-:Y:S02]  /*3220*/  IMAD R27, R28, 0x100000, R11 ;  /* 0x001000001c1b7824 */ /* 0x000fe400078e020b */
[----:B------:R-:W-:Y:S01]  /*3230*/  IMAD.MOV.U32 R26, RZ, RZ, R10 ;  /* 0x000000ffff1a7224 */ /* 0x000fe200078e000a */
[----:B------:R-:W-:Y:S06]  /*3240*/  @!P1 BRA `(.L_x_78) ;  /* 0x0000000000309947 */ /* 0x000fec0003800000 */
[----:B------:R-:W-:Y:S01]  /*3250*/  FSETP.GEU.AND P2, PT, |R31|, 4.2275390625, PT ;  /* 0x408748001f00780b */ /* 0x000fe20003f4e200 */
[C---:B------:R-:W-:Y:S02]  /*3260*/  DADD R26, R30.reuse, +INF ;  /* 0x7ff000001e1a7429 */ /* 0x040fe40000000000 */
[----:B------:R-:W-:-:S08]  /*3270*/  DSETP.GEU.AND P1, PT, R30, RZ, PT ;  /* 0x000000ff1e00722a */ /* 0x000fd00003f2e000 */
[----:B------:R-:W-:Y:S02]  /*3280*/  FSEL R26, R26, RZ, P1 ;  /* 0x000000ff1a1a7208 */ /* 0x000fe40000800000 */
[----:B------:R-:W-:Y:S02]  /*3290*/  @!P2 LEA.HI R8, R28, R28, RZ, 0x1 ;  /* 0x0000001c1c08a211 */ /* 0x000fe400078f08ff */
[----:B------:R-:W-:Y:S02]  /*32a0*/  FSEL R27, R27, RZ, P1 ;  /* 0x000000ff1b1b7208 */ /* 0x000fe40000800000 */
[----:B------:R-:W-:-:S05]  /*32b0*/  @!P2 SHF.R.S32.HI R8, RZ, 0x1, R8 ;  /* 0x00000001ff08a819 */ /* 0x000fca0000011408 */
[----:B------:R-:W-:Y:S02]  /*32c0*/  @!P2 IMAD.IADD R9, R28, 0x1, -R8 ;  /* 0x000000011c09a824 */ /* 0x000fe400078e0a08 */
[----:B------:R-:W-:Y:S02]  /*32d0*/  @!P2 IMAD R11, R8, 0x100000, R11 ;  /* 0x00100000080ba824 */ /* 0x000fe400078e020b */
[----:B------:R-:W-:Y:S01]  /*32e0*/  @!P2 IMAD.MOV.U32 R8, RZ, RZ, RZ ;  /* 0x000000ffff08a224 */ /* 0x000fe200078e00ff */
[----:B------:R-:W-:-:S06]  /*32f0*/  @!P2 LEA R9, R9, 0x3ff00000, 0x14 ;  /* 0x3ff000000909a811 */ /* 0x000fcc00078ea0ff */
[----:B------:R-:W-:-:S11]  /*3300*/  @!P2 DMUL R26, R10, R8 ;  /* 0x000000080a1aa228 */ /* 0x000fd60000000000 */
.L_x_78:
[----:B------:R-:W-:Y:S01]  /*3310*/  DFMA R20, R20, R26, R26 ;  /* 0x0000001a1414722b */ /* 0x000fe2000000001a */
[----:B------:R-:W-:Y:S01]  /*3320*/  IMAD.MOV.U32 R10, RZ, RZ, R0 ;  /* 0x000000ffff0a7224 */ /* 0x000fe200078e0000 */
[----:B------:R-:W-:Y:S01]  /*3330*/  DSETP.NEU.AND P1, PT, |R26|, +INF , PT ;  /* 0x7ff000001a00742a */ /* 0x000fe20003f2d200 */
[----:B------:R-:W-:-:S07]  /*3340*/  IMAD.MOV.U32 R11, RZ, RZ, 0x0 ;  /* 0x00000000ff0b7424 */ /* 0x000fce00078e00ff */
[----:B------:R-:W-:Y:S02]  /*3350*/  FSEL R9, R26, R20, !P1 ;  /* 0x000000141a097208 */ /* 0x000fe40004800000 */
[----:B------:R-:W-:Y:S01]  /*3360*/  FSEL R8, R27, R21, !P1 ;  /* 0x000000151b087208 */ /* 0x000fe20004800000 */
[----:B------:R-:W-:Y:S06]  /*3370*/  RET.REL.NODEC R10 `(_Z5kmeaniPdS_iiiPiS0_) ;  /* 0xffffffcc0a207950 */ /* 0x000fec0003c3ffff */
.L_x_79:
[----:B------:R-:W-:-:S00]  /*3380*/  BRA `(.L_x_79) ;  /* 0xfffffffc00fc7947 */ /* 0x000fc0000383ffff */
[----:B------:R-:W-:-:S00]  /*3390*/  NOP ;  /* 0x0000000000007918 */ /* 0x000fc00000000000 */
        /* <DEDUP_REMOVED lines=14> */
.L_x_81:


//--------------------- .nv.shared.reserved.0     --------------------------
	.section	.nv.shared.reserved.0,"aw",@nobits
	.weak		__nv_reservedSMEM_offset_0_alias
	.size		__nv_reservedSMEM_offset_0_alias, 0, 64
	.other		__nv_reservedSMEM_offset_0_alias,@"STO_CUDA_RESERVED_SHARED STV_DEFAULT"
__nv_reservedSMEM_offset_0_alias:
	.zero		0
	.zero		64


//--------------------- .nv.constant0._Z5kmeaniPdS_iiiPiS0_ --------------------------
	.section	.nv.constant0._Z5kmeaniPdS_iiiPiS0_,"a",@progbits
	.sectionflags	@""
	.align	4
.nv.constant0._Z5kmeaniPdS_iiiPiS0_:
	.zero		952


//--------------------- SYMBOLS --------------------------

	.type		.nv.reservedSmem.offset0,@object
	.size		.nv.reservedSmem.offset0,0x4
